// auto-generated by cutlass_sweep.gemm — config: {"arch": "sm_90", "cluster_m": 2, "cluster_n": 1, "dtype": "bf16", "dtype_b": "bf16", "layout": "nt", "stages": 0, "tile_k": 64, "tile_m": 256, "tile_n": 16}
#include "cutlass/cutlass.h"
#include "cutlass/gemm/collective/collective_builder.hpp"
#include "cutlass/gemm/device/gemm_universal_adapter.h"
#include "cutlass/gemm/kernel/gemm_universal.hpp"
#include "cutlass/epilogue/collective/collective_builder.hpp"

using ElemA = cutlass::bfloat16_t;
using ElemB = cutlass::bfloat16_t;
using ElemCD = cutlass::bfloat16_t;
using Acc  = float;
using TileShape    = cute::Shape<cute::_256, cute::_16, cute::_64>;
using ClusterShape = cute::Shape<cute::_2, cute::_1, cute::_1>;

using CollectiveEpilogue = typename cutlass::epilogue::collective::CollectiveBuilder<
    cutlass::arch::Sm90, cutlass::arch::OpClassTensorOp,
    TileShape, ClusterShape,
    cutlass::epilogue::collective::EpilogueTileAuto,
    Acc, Acc,
    ElemCD, cutlass::layout::RowMajor, 128 / cutlass::sizeof_bits<ElemCD>::value,
    ElemCD, cutlass::layout::RowMajor, 128 / cutlass::sizeof_bits<ElemCD>::value,
    cutlass::epilogue::collective::EpilogueScheduleAuto
  >::CollectiveOp;

using CollectiveMainloop = typename cutlass::gemm::collective::CollectiveBuilder<
    cutlass::arch::Sm90, cutlass::arch::OpClassTensorOp,
    ElemA, cutlass::layout::RowMajor, 128 / cutlass::sizeof_bits<ElemA>::value,
    ElemB, cutlass::layout::ColumnMajor, 128 / cutlass::sizeof_bits<ElemB>::value,
    Acc,
    TileShape, ClusterShape,
    cutlass::gemm::collective::StageCountAutoCarveout<static_cast<int>(sizeof(typename CollectiveEpilogue::SharedStorage))>,
    cutlass::gemm::collective::KernelScheduleAuto
  >::CollectiveOp;

using GemmKernel = cutlass::gemm::kernel::GemmUniversal<
    cute::Shape<int,int,int,int>,
    CollectiveMainloop,
    CollectiveEpilogue
>;
using Gemm = cutlass::gemm::device::GemmUniversalAdapter<GemmKernel>;

// Force the device kernel symbol into the cubin without needing a host main.
auto* _anchor = &cutlass::device_kernel<GemmKernel>;


// ===== COMPILED SASS (sm_90a) =====

	.target	sm_90a

	.elftype	@"ET_EXEC"


//--------------------- .note.nv.tkinfo           --------------------------
	.section	.note.nv.tkinfo,"",@"SHT_NOTE"
	.sectionflags	@"SHF_NOTE_NV_TKINFO"
	.tkinfo
        /*0018*/ 	.word	0x00000002
        /*0030*/ 	.string	""
        /*0030*/ 	.string	"ptxas"
        /*0030*/ 	.string	"Cuda compilation tools, release 13.0, V13.0.88"
        /*0030*/ 	.string	"Build cuda_13.0.r13.0/compiler.36424714_0"
        /*0030*/ 	.string	"-arch sm_90a -m 64 "



//--------------------- .note.nv.cuinfo           --------------------------
	.section	.note.nv.cuinfo,"",@"SHT_NOTE"
	.sectionflags	@"SHF_NOTE_NV_CUINFO"
        /*0018*/ 	.short	0x0002
        /*001a*/ 	.short	0x005a
        /*001c*/ 	.short	0x0082
	.zero		2


//--------------------- .nv.info                  --------------------------
	.section	.nv.info,"",@"SHT_CUDA_INFO"
	.align	4


	//----- nvinfo : EIATTR_REGCOUNT
	.align		4
        /*0000*/ 	.byte	0x04, 0x2f
        /*0002*/ 	.short	(.L_15 - .L_14)
	.align		4
.L_14:
        /*0004*/ 	.word	index@(_ZN7cutlass13device_kernelINS_4gemm6kernel13GemmUniversalIN4cute5tupleIJiiiiEEENS1_10collective13CollectiveMmaINS1_34MainloopSm90TmaGmmaWarpSpecializedILi6ENS5_IJNS4_1CILi2EEENSA_ILi1EEESC_EEENS1_35KernelTmaWarpSpecializedCooperativeEEENS5_IJNSA_ILi256EEENSA_ILi16EEENSA_ILi64EEEEEENS_10bfloat16_tENS5_IJlSC_lEEESK_SL_NS4_8TiledMMAINS4_8MMA_AtomIJNS4_4SM904GMMA27MMA_64x16x16_F32BF16BF16_SSILNSP_5MajorE0ELSR_0ELNSP_7ScaleInE1ELSS_1EEEEEENS4_6LayoutISD_NS5_IJSC_NSA_ILi0EEESW_EEEEENS5_IJNS4_10UnderscoreESZ_SZ_EEEEENS4_13SM90_TMA_LOADENS4_14ComposedLayoutINS4_7SwizzleILi3ELi4ELi3EEENS4_18smem_ptr_flag_bitsILi16EEENSV_INS5_IJNSA_ILi8EEESI_EEENS5_IJSI_SC_EEEEEEEvNS4_8identityENS4_23SM90_TMA_LOAD_MULTICASTES1C_vS1D_EENS_8epilogue10collective6detail29Sm90TmaWarpSpecializedAdapterINS1H_15DefaultEpilogueISK_SL_SL_NS1G_6thread17LinearCombinationISK_Li1EffLNS1L_9ScaleType4KindE0ELNS_15FloatRoundStyleE2ESK_EENS1_15EpilogueDefaultEEEEEvvEEEEvNT_6ParamsE)
        /*0008*/ 	.word	0x000000a8


	//----- nvinfo : EIATTR_FRAME_SIZE
	.align		4
.L_15:
        /*000c*/ 	.byte	0x04, 0x11
        /*000e*/ 	.short	(.L_17 - .L_16)
	.align		4
.L_16:
        /*0010*/ 	.word	index@(_ZN7cutlass13device_kernelINS_4gemm6kernel13GemmUniversalIN4cute5tupleIJiiiiEEENS1_10collective13CollectiveMmaINS1_34MainloopSm90TmaGmmaWarpSpecializedILi6ENS5_IJNS4_1CILi2EEENSA_ILi1EEESC_EEENS1_35KernelTmaWarpSpecializedCooperativeEEENS5_IJNSA_ILi256EEENSA_ILi16EEENSA_ILi64EEEEEENS_10bfloat16_tENS5_IJlSC_lEEESK_SL_NS4_8TiledMMAINS4_8MMA_AtomIJNS4_4SM904GMMA27MMA_64x16x16_F32BF16BF16_SSILNSP_5MajorE0ELSR_0ELNSP_7ScaleInE1ELSS_1EEEEEENS4_6LayoutISD_NS5_IJSC_NSA_ILi0EEESW_EEEEENS5_IJNS4_10UnderscoreESZ_SZ_EEEEENS4_13SM90_TMA_LOADENS4_14ComposedLayoutINS4_7SwizzleILi3ELi4ELi3EEENS4_18smem_ptr_flag_bitsILi16EEENSV_INS5_IJNSA_ILi8EEESI_EEENS5_IJSI_SC_EEEEEEEvNS4_8identityENS4_23SM90_TMA_LOAD_MULTICASTES1C_vS1D_EENS_8epilogue10collective6detail29Sm90TmaWarpSpecializedAdapterINS1H_15DefaultEpilogueISK_SL_SL_NS1G_6thread17LinearCombinationISK_Li1EffLNS1L_9ScaleType4KindE0ELNS_15FloatRoundStyleE2ESK_EENS1_15EpilogueDefaultEEEEEvvEEEEvNT_6ParamsE)
        /*0014*/ 	.word	0x00000000


	//----- nvinfo : EIATTR_MIN_STACK_SIZE
	.align		4
.L_17:
        /*0018*/ 	.byte	0x04, 0x12
        /*001a*/ 	.short	(.L_19 - .L_18)
	.align		4
.L_18:
        /*001c*/ 	.word	index@(_ZN7cutlass13device_kernelINS_4gemm6kernel13GemmUniversalIN4cute5tupleIJiiiiEEENS1_10collective13CollectiveMmaINS1_34MainloopSm90TmaGmmaWarpSpecializedILi6ENS5_IJNS4_1CILi2EEENSA_ILi1EEESC_EEENS1_35KernelTmaWarpSpecializedCooperativeEEENS5_IJNSA_ILi256EEENSA_ILi16EEENSA_ILi64EEEEEENS_10bfloat16_tENS5_IJlSC_lEEESK_SL_NS4_8TiledMMAINS4_8MMA_AtomIJNS4_4SM904GMMA27MMA_64x16x16_F32BF16BF16_SSILNSP_5MajorE0ELSR_0ELNSP_7ScaleInE1ELSS_1EEEEEENS4_6LayoutISD_NS5_IJSC_NSA_ILi0EEESW_EEEEENS5_IJNS4_10UnderscoreESZ_SZ_EEEEENS4_13SM90_TMA_LOADENS4_14ComposedLayoutINS4_7SwizzleILi3ELi4ELi3EEENS4_18smem_ptr_flag_bitsILi16EEENSV_INS5_IJNSA_ILi8EEESI_EEENS5_IJSI_SC_EEEEEEEvNS4_8identityENS4_23SM90_TMA_LOAD_MULTICASTES1C_vS1D_EENS_8epilogue10collective6detail29Sm90TmaWarpSpecializedAdapterINS1H_15DefaultEpilogueISK_SL_SL_NS1G_6thread17LinearCombinationISK_Li1EffLNS1L_9ScaleType4KindE0ELNS_15FloatRoundStyleE2ESK_EENS1_15EpilogueDefaultEEEEEvvEEEEvNT_6ParamsE)
        /*0020*/ 	.word	0x00000000
.L_19:


//--------------------- .nv.compat                --------------------------
	.section	.nv.compat,"",@"SHT_CUDA_COMPAT_INFO"
	.align	4
        /*0000*/ 	.byte	0x02, 0x09, 0x01, 0x00, 0x02, 0x02, 0x04, 0x00, 0x02, 0x05, 0x05, 0x00, 0x03, 0x07, 0x01, 0x01
        /*0010*/ 	.byte	0x02, 0x03, 0x01, 0x00, 0x02, 0x06, 0x01, 0x00, 0x04, 0x0b, 0x08, 0x00, 0x00, 0x00, 0x00, 0x00
        /*0020*/ 	.byte	0x00, 0x00, 0x00, 0x00


//--------------------- .nv.info._ZN7cutlass13device_kernelINS_4gemm6kernel13GemmUniversalIN4cute5tupleIJiiiiEEENS1_10collective13CollectiveMmaINS1_34MainloopSm90TmaGmmaWarpSpecializedILi6ENS5_IJNS4_1CILi2EEENSA_ILi1EEESC_EEENS1_35KernelTmaWarpSpecializedCooperativeEEENS5_IJNSA_ILi256EEENSA_ILi16EEENSA_ILi64EEEEEENS_10bfloat16_tENS5_IJlSC_lEEESK_SL_NS4_8TiledMMAINS4_8MMA_AtomIJNS4_4SM904GMMA27MMA_64x16x16_F32BF16BF16_SSILNSP_5MajorE0ELSR_0ELNSP_7ScaleInE1ELSS_1EEEEEENS4_6LayoutISD_NS5_IJSC_NSA_ILi0EEESW_EEEEENS5_IJNS4_10UnderscoreESZ_SZ_EEEEENS4_13SM90_TMA_LOADENS4_14ComposedLayoutINS4_7SwizzleILi3ELi4ELi3EEENS4_18smem_ptr_flag_bitsILi16EEENSV_INS5_IJNSA_ILi8EEESI_EEENS5_IJSI_SC_EEEEEEEvNS4_8identityENS4_23SM90_TMA_LOAD_MULTICASTES1C_vS1D_EENS_8epilogue10collective6detail29Sm90TmaWarpSpecializedAdapterINS1H_15DefaultEpilogueISK_SL_SL_NS1G_6thread17LinearCombinationISK_Li1EffLNS1L_9ScaleType4KindE0ELNS_15FloatRoundStyleE2ESK_EENS1_15EpilogueDefaultEEEEEvvEEEEvNT_6ParamsE --------------------------
	.section	.nv.info._ZN7cutlass13device_kernelINS_4gemm6kernel13GemmUniversalIN4cute5tupleIJiiiiEEENS1_10collective13CollectiveMmaINS1_34MainloopSm90TmaGmmaWarpSpecializedILi6ENS5_IJNS4_1CILi2EEENSA_ILi1EEESC_EEENS1_35KernelTmaWarpSpecializedCooperativeEEENS5_IJNSA_ILi256EEENSA_ILi16EEENSA_ILi64EEEEEENS_10bfloat16_tENS5_IJlSC_lEEESK_SL_NS4_8TiledMMAINS4_8MMA_AtomIJNS4_4SM904GMMA27MMA_64x16x16_F32BF16BF16_SSILNSP_5MajorE0ELSR_0ELNSP_7ScaleInE1ELSS_1EEEEEENS4_6LayoutISD_NS5_IJSC_NSA_ILi0EEESW_EEEEENS5_IJNS4_10UnderscoreESZ_SZ_EEEEENS4_13SM90_TMA_LOADENS4_14ComposedLayoutINS4_7SwizzleILi3ELi4ELi3EEENS4_18smem_ptr_flag_bitsILi16EEENSV_INS5_IJNSA_ILi8EEESI_EEENS5_IJSI_SC_EEEEEEEvNS4_8identityENS4_23SM90_TMA_LOAD_MULTICASTES1C_vS1D_EENS_8epilogue10collective6detail29Sm90TmaWarpSpecializedAdapterINS1H_15DefaultEpilogueISK_SL_SL_NS1G_6thread17LinearCombinationISK_Li1EffLNS1L_9ScaleType4KindE0ELNS_15FloatRoundStyleE2ESK_EENS1_15EpilogueDefaultEEEEEvvEEEEvNT_6ParamsE,"",@"SHT_CUDA_INFO"
	.sectionflags	@""
	.align	4


	//----- nvinfo : EIATTR_CUDA_API_VERSION
	.align		4
        /*0000*/ 	.byte	0x04, 0x37
        /*0002*/ 	.short	(.L_21 - .L_20)
.L_20:
        /*0004*/ 	.word	0x00000082


	//----- nvinfo : EIATTR_KPARAM_INFO
	.align		4
.L_21:
        /*0008*/ 	.byte	0x04, 0x17
        /*000a*/ 	.short	(.L_23 - .L_22)
.L_22:
        /*000c*/ 	.word	0x00000000
        /*0010*/ 	.short	0x0000
        /*0012*/ 	.short	0x0070
        /*0014*/ 	.byte	0x00, 0xf0, 0x01, 0x10


	//----- nvinfo : EIATTR_SPARSE_MMA_MASK
	.align		4
.L_23:
        /*0018*/ 	.byte	0x03, 0x50
        /*001a*/ 	.short	0x0000


	//----- nvinfo : EIATTR_MAXREG_COUNT
	.align		4
        /*001c*/ 	.byte	0x03, 0x1b
        /*001e*/ 	.short	0x00a8


	//----- nvinfo : EIATTR_NUM_BARRIERS
	.align		4
        /*0020*/ 	.byte	0x02, 0x4c
        /*0022*/ 	.byte	0x01
	.zero		1


	//----- nvinfo : EIATTR_EXTERNS
	.align		4
        /*0024*/ 	.byte	0x04, 0x0f
        /*0026*/ 	.short	(.L_25 - .L_24)


	//   ....[0]....
	.align		4
.L_24:
        /*0028*/ 	.word	index@(__assertfail)


	//----- nvinfo : EIATTR_MERCURY_ISA_VERSION
	.align		4
.L_25:
        /*002c*/ 	.byte	0x03, 0x5f
        /*002e*/ 	.short	0x0101


	//----- nvinfo : EIATTR_INT_WARP_WIDE_INSTR_OFFSETS
	.align		4
        /*0030*/ 	.byte	0x04, 0x31
        /*0032*/ 	.short	(.L_27 - .L_26)


	//   ....[0]....
.L_26:
        /*0034*/ 	.word	0x000004c0


	//   ....[1]....
        /*0038*/ 	.word	0x000004f0


	//   ....[2]....
        /*003c*/ 	.word	0x000006b0


	//----- nvinfo : EIATTR_COOP_GROUP_MASK_REGIDS
	.align		4
.L_27:
        /*0040*/ 	.byte	0x04, 0x29
        /*0042*/ 	.short	(.L_29 - .L_28)


	//   ....[0]....
.L_28:
        /*0044*/ 	.word	0xffffffff


	//   ....[1]....
        /*0048*/ 	.word	0xffffffff


	//   ....[2]....
        /*004c*/ 	.word	0xffffffff


	//   ....[3]....
        /*0050*/ 	.word	0xffffffff


	//   ....[4]....
        /*0054*/ 	.word	0xffffffff


	//   ....[5]....
        /*0058*/ 	.word	0xffffffff


	//----- nvinfo : EIATTR_COOP_GROUP_INSTR_OFFSETS
	.align		4
.L_29:
        /*005c*/ 	.byte	0x04, 0x28
        /*005e*/ 	.short	(.L_31 - .L_30)


	//   ....[0]....
.L_30:
        /*0060*/ 	.word	0x00000060


	//   ....[1]....
        /*0064*/ 	.word	0x00000070


	//   ....[2]....
        /*0068*/ 	.word	0x00000130


	//   ....[3]....
        /*006c*/ 	.word	0x00000310


	//   ....[4]....
        /*0070*/ 	.word	0x00000830


	//   ....[5]....
        /*0074*/ 	.word	0x000012a0


	//----- nvinfo : EIATTR_REG_RECONFIG
	.align		4
.L_31:
        /*0078*/ 	.byte	0x01, 0x54
	.zero		2


	//----- nvinfo : EIATTR_SYSCALL_OFFSETS
	.align		4
        /*007c*/ 	.byte	0x04, 0x46
        /*007e*/ 	.short	(.L_33 - .L_32)


	//   ....[0]....
.L_32:
        /*0080*/ 	.word	0x00001460


	//----- nvinfo : EIATTR_MBARRIER_INSTR_OFFSETS
	.align		4
.L_33:
        /*0084*/ 	.byte	0x04, 0x39
        /*0086*/ 	.short	(.L_35 - .L_34)


	//   ....[0]....
.L_34:
        /*0088*/ 	.word	0x00000230
        /*008c*/ 	.word	0x000000ff
        /*0090*/ 	.word	0x00000000
        /*0094*/ 	.short	0x0100
        /*0096*/ 	.byte	0x08
	.zero		1


	//   ....[1]....
        /*0098*/ 	.word	0x00000240
        /*009c*/ 	.word	0x000000ff
        /*00a0*/ 	.word	0x00000030
        /*00a4*/ 	.short	0x0100
        /*00a6*/ 	.byte	0x08
	.zero		1


	//   ....[2]....
        /*00a8*/ 	.word	0x00000250
        /*00ac*/ 	.word	0x000000ff
        /*00b0*/ 	.word	0x00000008
        /*00b4*/ 	.short	0x0100
        /*00b6*/ 	.byte	0x08
	.zero		1


	//   ....[3]....
        /*00b8*/ 	.word	0x00000260
        /*00bc*/ 	.word	0x000000ff
        /*00c0*/ 	.word	0x00000038
        /*00c4*/ 	.short	0x0100
        /*00c6*/ 	.byte	0x08
	.zero		1


	//   ....[4]....
        /*00c8*/ 	.word	0x00000270
        /*00cc*/ 	.word	0x000000ff
        /*00d0*/ 	.word	0x00000010
        /*00d4*/ 	.short	0x0100
        /*00d6*/ 	.byte	0x08
	.zero		1


	//   ....[5]....
        /*00d8*/ 	.word	0x00000280
        /*00dc*/ 	.word	0x000000ff
        /*00e0*/ 	.word	0x00000040
        /*00e4*/ 	.short	0x0100
        /*00e6*/ 	.byte	0x08
	.zero		1


	//   ....[6]....
        /*00e8*/ 	.word	0x00000290
        /*00ec*/ 	.word	0x000000ff
        /*00f0*/ 	.word	0x00000018
        /*00f4*/ 	.short	0x0100
        /*00f6*/ 	.byte	0x08
	.zero		1


	//   ....[7]....
        /*00f8*/ 	.word	0x000002a0
        /*00fc*/ 	.word	0x000000ff
        /*0100*/ 	.word	0x00000048
        /*0104*/ 	.short	0x0100
        /*0106*/ 	.byte	0x08
	.zero		1


	//   ....[8]....
        /*0108*/ 	.word	0x000002b0
        /*010c*/ 	.word	0x000000ff
        /*0110*/ 	.word	0x00000020
        /*0114*/ 	.short	0x0100
        /*0116*/ 	.byte	0x08
	.zero		1


	//   ....[9]....
        /*0118*/ 	.word	0x000002c0
        /*011c*/ 	.word	0x000000ff
        /*0120*/ 	.word	0x00000050
        /*0124*/ 	.short	0x0100
        /*0126*/ 	.byte	0x08
	.zero		1


	//   ....[10]....
        /*0128*/ 	.word	0x000002d0
        /*012c*/ 	.word	0x000000ff
        /*0130*/ 	.word	0x00000028
        /*0134*/ 	.short	0x0100
        /*0136*/ 	.byte	0x08
	.zero		1


	//   ....[11]....
        /*0138*/ 	.word	0x000002e0
        /*013c*/ 	.word	0x000000ff
        /*0140*/ 	.word	0x00000058
        /*0144*/ 	.short	0x0100
        /*0146*/ 	.byte	0x08
	.zero		1


	//   ....[12]....
        /*0148*/ 	.word	0x00000730
        /*014c*/ 	.word	0x000000ff
        /*0150*/ 	.word	0x00000070
        /*0154*/ 	.short	0x0100
        /*0156*/ 	.byte	0x06
	.zero		1


	//   ....[13]....
        /*0158*/ 	.word	0x000007c0
        /*015c*/ 	.word	0x000000ff
        /*0160*/ 	.word	0x00000078
        /*0164*/ 	.short	0x0100
        /*0166*/ 	.byte	0x06
	.zero		1


	//   ....[14]....
        /*0168*/ 	.word	0x00001520
        /*016c*/ 	.word	0x00000003
        /*0170*/ 	.word	0x00000000
        /*0174*/ 	.short	0x010a
        /*0176*/ 	.byte	0x3f
	.zero		1


	//   ....[15]....
        /*0178*/ 	.word	0x00001560
        /*017c*/ 	.word	0x00000003
        /*0180*/ 	.word	0x00000000
        /*0184*/ 	.short	0x010a
        /*0186*/ 	.byte	0x3f
	.zero		1


	//   ....[16]....
        /*0188*/ 	.word	0x00001ab0
        /*018c*/ 	.word	0x00000005
        /*0190*/ 	.word	0x00000000
        /*0194*/ 	.short	0x010a
        /*0196*/ 	.byte	0x3f
	.zero		1


	//   ....[17]....
        /*0198*/ 	.word	0x00001af0
        /*019c*/ 	.word	0x00000005
        /*01a0*/ 	.word	0x00000000
        /*01a4*/ 	.short	0x010a
        /*01a6*/ 	.byte	0x3f
	.zero		1


	//   ....[18]....
        /*01a8*/ 	.word	0x00001ed0
        /*01ac*/ 	.word	0x00000004
        /*01b0*/ 	.word	0x00000000
        /*01b4*/ 	.short	0x0101
        /*01b6*/ 	.byte	0x3f
	.zero		1


	//   ....[19]....
        /*01b8*/ 	.word	0x000020f0
        /*01bc*/ 	.word	0x00000000
        /*01c0*/ 	.word	0x00000000
        /*01c4*/ 	.short	0x0101
        /*01c6*/ 	.byte	0x3f
	.zero		1


	//   ....[20]....
        /*01c8*/ 	.word	0x00004820
        /*01cc*/ 	.word	0x0000000f
        /*01d0*/ 	.word	0x00000030
        /*01d4*/ 	.short	0x010a
        /*01d6*/ 	.byte	0x3f
	.zero		1


	//   ....[21]....
        /*01d8*/ 	.word	0x00004bc0
        /*01dc*/ 	.word	0x00000003
        /*01e0*/ 	.word	0x00000078
        /*01e4*/ 	.short	0x0101
        /*01e6*/ 	.byte	0x3f
	.zero		1


	//   ....[22]....
        /*01e8*/ 	.word	0x000053c0
        /*01ec*/ 	.word	0x00000007
        /*01f0*/ 	.word	0x00000000
        /*01f4*/ 	.short	0x010a
        /*01f6*/ 	.byte	0x3f
	.zero		1


	//   ....[23]....
        /*01f8*/ 	.word	0x00005440
        /*01fc*/ 	.word	0x00000009
        /*0200*/ 	.word	0x00000000
        /*0204*/ 	.short	0x010a
        /*0206*/ 	.byte	0x3f
	.zero		1


	//   ....[24]....
        /*0208*/ 	.word	0x000054d0
        /*020c*/ 	.word	0x00000006
        /*0210*/ 	.word	0x00000000
        /*0214*/ 	.short	0x010a
        /*0216*/ 	.byte	0x3f
	.zero		1


	//   ....[25]....
        /*0218*/ 	.word	0x00005560
        /*021c*/ 	.word	0x00000009
        /*0220*/ 	.word	0x00000000
        /*0224*/ 	.short	0x010a
        /*0226*/ 	.byte	0x3f
	.zero		1


	//   ....[26]....
        /*0228*/ 	.word	0x000055f0
        /*022c*/ 	.word	0x00000006
        /*0230*/ 	.word	0x00000000
        /*0234*/ 	.short	0x010a
        /*0236*/ 	.byte	0x3f
	.zero		1


	//   ....[27]....
        /*0238*/ 	.word	0x00005680
        /*023c*/ 	.word	0x00000003
        /*0240*/ 	.word	0x00000000
        /*0244*/ 	.short	0x010a
        /*0246*/ 	.byte	0x3f
	.zero		1


	//   ....[28]....
        /*0248*/ 	.word	0x000056e0
        /*024c*/ 	.word	0x00000003
        /*0250*/ 	.word	0x00000000
        /*0254*/ 	.short	0x010a
        /*0256*/ 	.byte	0x3f
	.zero		1


	//   ....[29]....
        /*0258*/ 	.word	0x00005730
        /*025c*/ 	.word	0x00000005
        /*0260*/ 	.word	0x00000000
        /*0264*/ 	.short	0x010a
        /*0266*/ 	.byte	0x3f
	.zero		1


	//   ....[30]....
        /*0268*/ 	.word	0x00005800
        /*026c*/ 	.word	0x0000000f
        /*0270*/ 	.word	0x00000030
        /*0274*/ 	.short	0x010a
        /*0276*/ 	.byte	0x3f
	.zero		1


	//   ....[31]....
        /*0278*/ 	.word	0x000058d0
        /*027c*/ 	.word	0x00000007
        /*0280*/ 	.word	0x00000000
        /*0284*/ 	.short	0x010a
        /*0286*/ 	.byte	0x3f
	.zero		1


	//   ....[32]....
        /*0288*/ 	.word	0x00005920
        /*028c*/ 	.word	0x00000009
        /*0290*/ 	.word	0x00000000
        /*0294*/ 	.short	0x010a
        /*0296*/ 	.byte	0x3f
	.zero		1


	//   ....[33]....
        /*0298*/ 	.word	0x00005970
        /*029c*/ 	.word	0x00000006
        /*02a0*/ 	.word	0x00000000
        /*02a4*/ 	.short	0x010a
        /*02a6*/ 	.byte	0x3f
	.zero		1


	//   ....[34]....
        /*02a8*/ 	.word	0x000059c0
        /*02ac*/ 	.word	0x00000009
        /*02b0*/ 	.word	0x00000000
        /*02b4*/ 	.short	0x010a
        /*02b6*/ 	.byte	0x3f
	.zero		1


	//   ....[35]....
        /*02b8*/ 	.word	0x00005a10
        /*02bc*/ 	.word	0x00000006
        /*02c0*/ 	.word	0x00000000
        /*02c4*/ 	.short	0x010a
        /*02c6*/ 	.byte	0x3f
	.zero		1


	//----- nvinfo : EIATTR_NUM_MBARRIERS
	.align		4
.L_35:
        /*02c8*/ 	.byte	0x03, 0x38
        /*02ca*/ 	.short	0x000e


	//----- nvinfo : EIATTR_EXIT_INSTR_OFFSETS
	.align		4
        /*02cc*/ 	.byte	0x04, 0x1c
        /*02ce*/ 	.short	(.L_37 - .L_36)


	//   ....[0]....
.L_36:
        /*02d0*/ 	.word	0x000009a0


	//   ....[1]....
        /*02d4*/ 	.word	0x000011d0


	//   ....[2]....
        /*02d8*/ 	.word	0x00004030


	//   ....[3]....
        /*02dc*/ 	.word	0x000045b0


	//   ....[4]....
        /*02e0*/ 	.word	0x000056d0


	//----- nvinfo : EIATTR_MAX_THREADS
	.align		4
.L_37:
        /*02e4*/ 	.byte	0x04, 0x05
        /*02e6*/ 	.short	(.L_39 - .L_38)
.L_38:
        /*02e8*/ 	.word	0x00000180
        /*02ec*/ 	.word	0x00000001
        /*02f0*/ 	.word	0x00000001


	//----- nvinfo : EIATTR_CRS_STACK_SIZE
	.align		4
.L_39:
        /*02f4*/ 	.byte	0x04, 0x1e
        /*02f6*/ 	.short	(.L_41 - .L_40)
.L_40:
        /*02f8*/ 	.word	0x00000000


	//----- nvinfo : EIATTR_CBANK_PARAM_SIZE
	.align		4
.L_41:
        /*02fc*/ 	.byte	0x03, 0x19
        /*02fe*/ 	.short	0x0470


	//----- nvinfo : EIATTR_PARAM_CBANK
	.align		4
        /*0300*/ 	.byte	0x04, 0x0a
        /*0302*/ 	.short	(.L_43 - .L_42)
	.align		4
.L_42:
        /*0304*/ 	.word	index@(.nv.constant0._ZN7cutlass13device_kernelINS_4gemm6kernel13GemmUniversalIN4cute5tupleIJiiiiEEENS1_10collective13CollectiveMmaINS1_34MainloopSm90TmaGmmaWarpSpecializedILi6ENS5_IJNS4_1CILi2EEENSA_ILi1EEESC_EEENS1_35KernelTmaWarpSpecializedCooperativeEEENS5_IJNSA_ILi256EEENSA_ILi16EEENSA_ILi64EEEEEENS_10bfloat16_tENS5_IJlSC_lEEESK_SL_NS4_8TiledMMAINS4_8MMA_AtomIJNS4_4SM904GMMA27MMA_64x16x16_F32BF16BF16_SSILNSP_5MajorE0ELSR_0ELNSP_7ScaleInE1ELSS_1EEEEEENS4_6LayoutISD_NS5_IJSC_NSA_ILi0EEESW_EEEEENS5_IJNS4_10UnderscoreESZ_SZ_EEEEENS4_13SM90_TMA_LOADENS4_14ComposedLayoutINS4_7SwizzleILi3ELi4ELi3EEENS4_18smem_ptr_flag_bitsILi16EEENSV_INS5_IJNSA_ILi8EEESI_EEENS5_IJSI_SC_EEEEEEEvNS4_8identityENS4_23SM90_TMA_LOAD_MULTICASTES1C_vS1D_EENS_8epilogue10collective6detail29Sm90TmaWarpSpecializedAdapterINS1H_15DefaultEpilogueISK_SL_SL_NS1G_6thread17LinearCombinationISK_Li1EffLNS1L_9ScaleType4KindE0ELNS_15FloatRoundStyleE2ESK_EENS1_15EpilogueDefaultEEEEEvvEEEEvNT_6ParamsE)
        /*0308*/ 	.short	0x0210
        /*030a*/ 	.short	0x0470


	//----- nvinfo : EIATTR_SW_WAR
	.align		4
.L_43:
        /*030c*/ 	.byte	0x04, 0x36
        /*030e*/ 	.short	(.L_45 - .L_44)
.L_44:
        /*0310*/ 	.word	0x00000008
.L_45:


//--------------------- .nv.callgraph             --------------------------
	.section	.nv.callgraph,"",@"SHT_CUDA_CALLGRAPH"
	.align	4
	.sectionentsize	8
	.align		4
        /*0000*/ 	.word	0x00000000
	.align		4
        /*0004*/ 	.word	0xffffffff
	.align		4
        /*0008*/ 	.word	index@(_ZN7cutlass13device_kernelINS_4gemm6kernel13GemmUniversalIN4cute5tupleIJiiiiEEENS1_10collective13CollectiveMmaINS1_34MainloopSm90TmaGmmaWarpSpecializedILi6ENS5_IJNS4_1CILi2EEENSA_ILi1EEESC_EEENS1_35KernelTmaWarpSpecializedCooperativeEEENS5_IJNSA_ILi256EEENSA_ILi16EEENSA_ILi64EEEEEENS_10bfloat16_tENS5_IJlSC_lEEESK_SL_NS4_8TiledMMAINS4_8MMA_AtomIJNS4_4SM904GMMA27MMA_64x16x16_F32BF16BF16_SSILNSP_5MajorE0ELSR_0ELNSP_7ScaleInE1ELSS_1EEEEEENS4_6LayoutISD_NS5_IJSC_NSA_ILi0EEESW_EEEEENS5_IJNS4_10UnderscoreESZ_SZ_EEEEENS4_13SM90_TMA_LOADENS4_14ComposedLayoutINS4_7SwizzleILi3ELi4ELi3EEENS4_18smem_ptr_flag_bitsILi16EEENSV_INS5_IJNSA_ILi8EEESI_EEENS5_IJSI_SC_EEEEEEEvNS4_8identityENS4_23SM90_TMA_LOAD_MULTICASTES1C_vS1D_EENS_8epilogue10collective6detail29Sm90TmaWarpSpecializedAdapterINS1H_15DefaultEpilogueISK_SL_SL_NS1G_6thread17LinearCombinationISK_Li1EffLNS1L_9ScaleType4KindE0ELNS_15FloatRoundStyleE2ESK_EENS1_15EpilogueDefaultEEEEEvvEEEEvNT_6ParamsE)
	.align		4
        /*000c*/ 	.word	index@(__assertfail)
	.align		4
        /*0010*/ 	.word	0x00000000
	.align		4
        /*0014*/ 	.word	0xfffffffe
	.align		4
        /*0018*/ 	.word	0x00000000
	.align		4
        /*001c*/ 	.word	0xfffffffd
	.align		4
        /*0020*/ 	.word	0x00000000
	.align		4
        /*0024*/ 	.word	0xfffffffc


//--------------------- .nv.constant4             --------------------------
	.section	.nv.constant4,"a",@progbits
	.align	8
	.align		8
.nv.constant4:
        /*0000*/ 	.dword	__assertfail
	.align		8
        /*0008*/ 	.dword	__unnamed_1
	.align		8
        /*0010*/ 	.dword	_ZN40_INTERNAL_60825684_4_k_cu_33eaeab2_118764cuda3std3__45__cpo5beginE
	.align		8
        /*0018*/ 	.dword	_ZN40_INTERNAL_60825684_4_k_cu_33eaeab2_118764cuda3std3__45__cpo3endE
	.align		8
        /*0020*/ 	.dword	_ZN40_INTERNAL_60825684_4_k_cu_33eaeab2_118764cuda3std3__45__cpo6cbeginE
	.align		8
        /*0028*/ 	.dword	_ZN40_INTERNAL_60825684_4_k_cu_33eaeab2_118764cuda3std3__45__cpo4cendE
	.align		8
        /*0030*/ 	.dword	_ZN40_INTERNAL_60825684_4_k_cu_33eaeab2_118764cuda3std3__442_GLOBAL__N__60825684_4_k_cu_33eaeab2_118766ignoreE
	.align		8
        /*0038*/ 	.dword	_ZN40_INTERNAL_60825684_4_k_cu_33eaeab2_118764cuda3std3__419piecewise_constructE
	.align		8
        /*0040*/ 	.dword	_ZN40_INTERNAL_60825684_4_k_cu_33eaeab2_118764cuda3std3__48in_placeE
	.align		8
        /*0048*/ 	.dword	_ZN40_INTERNAL_60825684_4_k_cu_33eaeab2_118764cuda3std6ranges3__45__cpo4swapE
	.align		8
        /*0050*/ 	.dword	_ZN40_INTERNAL_60825684_4_k_cu_33eaeab2_118764cuda3std6ranges3__45__cpo9iter_moveE
	.align		8
        /*0058*/ 	.dword	_ZN40_INTERNAL_60825684_4_k_cu_33eaeab2_118764cute7productE
	.align		8
        /*0060*/ 	.dword	_ZN40_INTERNAL_60825684_4_k_cu_33eaeab2_118764cute1_E
	.align		8
        /*0068*/ 	.dword	$str$22
	.align		8
        /*0070*/ 	.dword	$str$23


//--------------------- .text._ZN7cutlass13device_kernelINS_4gemm6kernel13GemmUniversalIN4cute5tupleIJiiiiEEENS1_10collective13CollectiveMmaINS1_34MainloopSm90TmaGmmaWarpSpecializedILi6ENS5_IJNS4_1CILi2EEENSA_ILi1EEESC_EEENS1_35KernelTmaWarpSpecializedCooperativeEEENS5_IJNSA_ILi256EEENSA_ILi16EEENSA_ILi64EEEEEENS_10bfloat16_tENS5_IJlSC_lEEESK_SL_NS4_8TiledMMAINS4_8MMA_AtomIJNS4_4SM904GMMA27MMA_64x16x16_F32BF16BF16_SSILNSP_5MajorE0ELSR_0ELNSP_7ScaleInE1ELSS_1EEEEEENS4_6LayoutISD_NS5_IJSC_NSA_ILi0EEESW_EEEEENS5_IJNS4_10UnderscoreESZ_SZ_EEEEENS4_13SM90_TMA_LOADENS4_14ComposedLayoutINS4_7SwizzleILi3ELi4ELi3EEENS4_18smem_ptr_flag_bitsILi16EEENSV_INS5_IJNSA_ILi8EEESI_EEENS5_IJSI_SC_EEEEEEEvNS4_8identityENS4_23SM90_TMA_LOAD_MULTICASTES1C_vS1D_EENS_8epilogue10collective6detail29Sm90TmaWarpSpecializedAdapterINS1H_15DefaultEpilogueISK_SL_SL_NS1G_6thread17LinearCombinationISK_Li1EffLNS1L_9ScaleType4KindE0ELNS_15FloatRoundStyleE2ESK_EENS1_15EpilogueDefaultEEEEEvvEEEEvNT_6ParamsE --------------------------
	.section	.text._ZN7cutlass13device_kernelINS_4gemm6kernel13GemmUniversalIN4cute5tupleIJiiiiEEENS1_10collective13CollectiveMmaINS1_34MainloopSm90TmaGmmaWarpSpecializedILi6ENS5_IJNS4_1CILi2EEENSA_ILi1EEESC_EEENS1_35KernelTmaWarpSpecializedCooperativeEEENS5_IJNSA_ILi256EEENSA_ILi16EEENSA_ILi64EEEEEENS_10bfloat16_tENS5_IJlSC_lEEESK_SL_NS4_8TiledMMAINS4_8MMA_AtomIJNS4_4SM904GMMA27MMA_64x16x16_F32BF16BF16_SSILNSP_5MajorE0ELSR_0ELNSP_7ScaleInE1ELSS_1EEEEEENS4_6LayoutISD_NS5_IJSC_NSA_ILi0EEESW_EEEEENS5_IJNS4_10UnderscoreESZ_SZ_EEEEENS4_13SM90_TMA_LOADENS4_14ComposedLayoutINS4_7SwizzleILi3ELi4ELi3EEENS4_18smem_ptr_flag_bitsILi16EEENSV_INS5_IJNSA_ILi8EEESI_EEENS5_IJSI_SC_EEEEEEEvNS4_8identityENS4_23SM90_TMA_LOAD_MULTICASTES1C_vS1D_EENS_8epilogue10collective6detail29Sm90TmaWarpSpecializedAdapterINS1H_15DefaultEpilogueISK_SL_SL_NS1G_6thread17LinearCombinationISK_Li1EffLNS1L_9ScaleType4KindE0ELNS_15FloatRoundStyleE2ESK_EENS1_15EpilogueDefaultEEEEEvvEEEEvNT_6ParamsE,"ax",@progbits
	.align	128
.text._ZN7cutlass13device_kernelINS_4gemm6kernel13GemmUniversalIN4cute5tupleIJiiiiEEENS1_10collective13CollectiveMmaINS1_34MainloopSm90TmaGmmaWarpSpecializedILi6ENS5_IJNS4_1CILi2EEENSA_ILi1EEESC_EEENS1_35KernelTmaWarpSpecializedCooperativeEEENS5_IJNSA_ILi256EEENSA_ILi16EEENSA_ILi64EEEEEENS_10bfloat16_tENS5_IJlSC_lEEESK_SL_NS4_8TiledMMAINS4_8MMA_AtomIJNS4_4SM904GMMA27MMA_64x16x16_F32BF16BF16_SSILNSP_5MajorE0ELSR_0ELNSP_7ScaleInE1ELSS_1EEEEEENS4_6LayoutISD_NS5_IJSC_NSA_ILi0EEESW_EEEEENS5_IJNS4_10UnderscoreESZ_SZ_EEEEENS4_13SM90_TMA_LOADENS4_14ComposedLayoutINS4_7SwizzleILi3ELi4ELi3EEENS4_18smem_ptr_flag_bitsILi16EEENSV_INS5_IJNSA_ILi8EEESI_EEENS5_IJSI_SC_EEEEEEEvNS4_8identityENS4_23SM90_TMA_LOAD_MULTICASTES1C_vS1D_EENS_8epilogue10collective6detail29Sm90TmaWarpSpecializedAdapterINS1H_15DefaultEpilogueISK_SL_SL_NS1G_6thread17LinearCombinationISK_Li1EffLNS1L_9ScaleType4KindE0ELNS_15FloatRoundStyleE2ESK_EENS1_15EpilogueDefaultEEEEEvvEEEEvNT_6ParamsE:
        .type           _ZN7cutlass13device_kernelINS_4gemm6kernel13GemmUniversalIN4cute5tupleIJiiiiEEENS1_10collective13CollectiveMmaINS1_34MainloopSm90TmaGmmaWarpSpecializedILi6ENS5_IJNS4_1CILi2EEENSA_ILi1EEESC_EEENS1_35KernelTmaWarpSpecializedCooperativeEEENS5_IJNSA_ILi256EEENSA_ILi16EEENSA_ILi64EEEEEENS_10bfloat16_tENS5_IJlSC_lEEESK_SL_NS4_8TiledMMAINS4_8MMA_AtomIJNS4_4SM904GMMA27MMA_64x16x16_F32BF16BF16_SSILNSP_5MajorE0ELSR_0ELNSP_7ScaleInE1ELSS_1EEEEEENS4_6LayoutISD_NS5_IJSC_NSA_ILi0EEESW_EEEEENS5_IJNS4_10UnderscoreESZ_SZ_EEEEENS4_13SM90_TMA_LOADENS4_14ComposedLayoutINS4_7SwizzleILi3ELi4ELi3EEENS4_18smem_ptr_flag_bitsILi16EEENSV_INS5_IJNSA_ILi8EEESI_EEENS5_IJSI_SC_EEEEEEEvNS4_8identityENS4_23SM90_TMA_LOAD_MULTICASTES1C_vS1D_EENS_8epilogue10collective6detail29Sm90TmaWarpSpecializedAdapterINS1H_15DefaultEpilogueISK_SL_SL_NS1G_6thread17LinearCombinationISK_Li1EffLNS1L_9ScaleType4KindE0ELNS_15FloatRoundStyleE2ESK_EENS1_15EpilogueDefaultEEEEEvvEEEEvNT_6ParamsE,@function
        .size           _ZN7cutlass13device_kernelINS_4gemm6kernel13GemmUniversalIN4cute5tupleIJiiiiEEENS1_10collective13CollectiveMmaINS1_34MainloopSm90TmaGmmaWarpSpecializedILi6ENS5_IJNS4_1CILi2EEENSA_ILi1EEESC_EEENS1_35KernelTmaWarpSpecializedCooperativeEEENS5_IJNSA_ILi256EEENSA_ILi16EEENSA_ILi64EEEEEENS_10bfloat16_tENS5_IJlSC_lEEESK_SL_NS4_8TiledMMAINS4_8MMA_AtomIJNS4_4SM904GMMA27MMA_64x16x16_F32BF16BF16_SSILNSP_5MajorE0ELSR_0ELNSP_7ScaleInE1ELSS_1EEEEEENS4_6LayoutISD_NS5_IJSC_NSA_ILi0EEESW_EEEEENS5_IJNS4_10UnderscoreESZ_SZ_EEEEENS4_13SM90_TMA_LOADENS4_14ComposedLayoutINS4_7SwizzleILi3ELi4ELi3EEENS4_18smem_ptr_flag_bitsILi16EEENSV_INS5_IJNSA_ILi8EEESI_EEENS5_IJSI_SC_EEEEEEEvNS4_8identityENS4_23SM90_TMA_LOAD_MULTICASTES1C_vS1D_EENS_8epilogue10collective6detail29Sm90TmaWarpSpecializedAdapterINS1H_15DefaultEpilogueISK_SL_SL_NS1G_6thread17LinearCombinationISK_Li1EffLNS1L_9ScaleType4KindE0ELNS_15FloatRoundStyleE2ESK_EENS1_15EpilogueDefaultEEEEEvvEEEEvNT_6ParamsE,(.L_x_105 - _ZN7cutlass13device_kernelINS_4gemm6kernel13GemmUniversalIN4cute5tupleIJiiiiEEENS1_10collective13CollectiveMmaINS1_34MainloopSm90TmaGmmaWarpSpecializedILi6ENS5_IJNS4_1CILi2EEENSA_ILi1EEESC_EEENS1_35KernelTmaWarpSpecializedCooperativeEEENS5_IJNSA_ILi256EEENSA_ILi16EEENSA_ILi64EEEEEENS_10bfloat16_tENS5_IJlSC_lEEESK_SL_NS4_8TiledMMAINS4_8MMA_AtomIJNS4_4SM904GMMA27MMA_64x16x16_F32BF16BF16_SSILNSP_5MajorE0ELSR_0ELNSP_7ScaleInE1ELSS_1EEEEEENS4_6LayoutISD_NS5_IJSC_NSA_ILi0EEESW_EEEEENS5_IJNS4_10UnderscoreESZ_SZ_EEEEENS4_13SM90_TMA_LOADENS4_14ComposedLayoutINS4_7SwizzleILi3ELi4ELi3EEENS4_18smem_ptr_flag_bitsILi16EEENSV_INS5_IJNSA_ILi8EEESI_EEENS5_IJSI_SC_EEEEEEEvNS4_8identityENS4_23SM90_TMA_LOAD_MULTICASTES1C_vS1D_EENS_8epilogue10collective6detail29Sm90TmaWarpSpecializedAdapterINS1H_15DefaultEpilogueISK_SL_SL_NS1G_6thread17LinearCombinationISK_Li1EffLNS1L_9ScaleType4KindE0ELNS_15FloatRoundStyleE2ESK_EENS1_15EpilogueDefaultEEEEEvvEEEEvNT_6ParamsE)
        .other          _ZN7cutlass13device_kernelINS_4gemm6kernel13GemmUniversalIN4cute5tupleIJiiiiEEENS1_10collective13CollectiveMmaINS1_34MainloopSm90TmaGmmaWarpSpecializedILi6ENS5_IJNS4_1CILi2EEENSA_ILi1EEESC_EEENS1_35KernelTmaWarpSpecializedCooperativeEEENS5_IJNSA_ILi256EEENSA_ILi16EEENSA_ILi64EEEEEENS_10bfloat16_tENS5_IJlSC_lEEESK_SL_NS4_8TiledMMAINS4_8MMA_AtomIJNS4_4SM904GMMA27MMA_64x16x16_F32BF16BF16_SSILNSP_5MajorE0ELSR_0ELNSP_7ScaleInE1ELSS_1EEEEEENS4_6LayoutISD_NS5_IJSC_NSA_ILi0EEESW_EEEEENS5_IJNS4_10UnderscoreESZ_SZ_EEEEENS4_13SM90_TMA_LOADENS4_14ComposedLayoutINS4_7SwizzleILi3ELi4ELi3EEENS4_18smem_ptr_flag_bitsILi16EEENSV_INS5_IJNSA_ILi8EEESI_EEENS5_IJSI_SC_EEEEEEEvNS4_8identityENS4_23SM90_TMA_LOAD_MULTICASTES1C_vS1D_EENS_8epilogue10collective6detail29Sm90TmaWarpSpecializedAdapterINS1H_15DefaultEpilogueISK_SL_SL_NS1G_6thread17LinearCombinationISK_Li1EffLNS1L_9ScaleType4KindE0ELNS_15FloatRoundStyleE2ESK_EENS1_15EpilogueDefaultEEEEEvvEEEEvNT_6ParamsE,@"STO_CUDA_ENTRY STV_DEFAULT"
_ZN7cutlass13device_kernelINS_4gemm6kernel13GemmUniversalIN4cute5tupleIJiiiiEEENS1_10collective13CollectiveMmaINS1_34MainloopSm90TmaGmmaWarpSpecializedILi6ENS5_IJNS4_1CILi2EEENSA_ILi1EEESC_EEENS1_35KernelTmaWarpSpecializedCooperativeEEENS5_IJNSA_ILi256EEENSA_ILi16EEENSA_ILi64EEEEEENS_10bfloat16_tENS5_IJlSC_lEEESK_SL_NS4_8TiledMMAINS4_8MMA_AtomIJNS4_4SM904GMMA27MMA_64x16x16_F32BF16BF16_SSILNSP_5MajorE0ELSR_0ELNSP_7ScaleInE1ELSS_1EEEEEENS4_6LayoutISD_NS5_IJSC_NSA_ILi0EEESW_EEEEENS5_IJNS4_10UnderscoreESZ_SZ_EEEEENS4_13SM90_TMA_LOADENS4_14ComposedLayoutINS4_7SwizzleILi3ELi4ELi3EEENS4_18smem_ptr_flag_bitsILi16EEENSV_INS5_IJNSA_ILi8EEESI_EEENS5_IJSI_SC_EEEEEEEvNS4_8identityENS4_23SM90_TMA_LOAD_MULTICASTES1C_vS1D_EENS_8epilogue10collective6detail29Sm90TmaWarpSpecializedAdapterINS1H_15DefaultEpilogueISK_SL_SL_NS1G_6thread17LinearCombinationISK_Li1EffLNS1L_9ScaleType4KindE0ELNS_15FloatRoundStyleE2ESK_EENS1_15EpilogueDefaultEEEEEvvEEEEvNT_6ParamsE:
[----:B------:R-:W0:Y:S01]  /*0000*/  LDC R1, c[0x0][0x28] ;  /* 0x00000a00ff017b82 */ /* 0x000e220000000800 */
[----:B------:R-:W1:Y:S01]  /*0010*/  S2R R18, SR_TID.X ;  /* 0x0000000000127919 */ /* 0x000e620000002100 */
[----:B------:R-:W-:Y:S01]  /*0020*/  ELECT P0, URZ, PT ;  /* 0x00000000003f782f */ /* 0x000fe20003800000 */
[----:B------:R-:W-:Y:S01]  /*0030*/  BSSY B0, `(.L_x_0) ;  /* 0x000000f000007945 */ /* 0x000fe20003800000 */
[--C-:B-1----:R-:W-:Y:S02]  /*0040*/  SHF.R.U32.HI R0, RZ, 0x5, R18.reuse ;  /* 0x00000005ff007819 */ /* 0x102fe40000011612 */
[----:B------:R-:W-:-:S03]  /*0050*/  SHF.R.U32.HI R3, RZ, 0x7, R18 ;  /* 0x00000007ff037819 */ /* 0x000fc60000011612 */
[----:B------:R-:W1:Y:S04]  /*0060*/  SHFL.IDX PT, R2, R0, RZ, 0x1f ;  /* 0x00001fff00027589 */ /* 0x000e6800000e0000 */
[----:B------:R2:W3:Y:S01]  /*0070*/  SHFL.IDX PT, R5, R3, RZ, 0x1f ;  /* 0x00001fff03057589 */ /* 0x0004e200000e0000 */
[----:B-1----:R-:W-:-:S13]  /*0080*/  ISETP.NE.OR P0, PT, R2, RZ, !P0 ;  /* 0x000000ff0200720c */ /* 0x002fda0004705670 */
[----:B0-23--:R-:W-:Y:S05]  /*0090*/  @P0 BRA `(.L_x_1) ;  /* 0x0000000000200947 */ /* 0x00dfea0003800000 */
[----:B------:R-:W-:Y:S02]  /*00a0*/  ULDC.64 UR4, c[0x0][0x198] ;  /* 0x0000660000047ab9 */ /* 0x000fe40000000a00 */
[----:B------:R-:W-:Y:S02]  /*00b0*/  UIADD3 UR6, UP0, UR4, 0xf0, URZ ;  /* 0x000000f004067890 */ /* 0x000fe4000ff1e03f */
[----:B------:R-:W-:Y:S02]  /*00c0*/  UIADD3 UR4, UP1, UR4, 0x1f0, URZ ;  /* 0x000001f004047890 */ /* 0x000fe4000ff3e03f */
[----:B------:R-:W-:Y:S02]  /*00d0*/  UIADD3.X UR7, URZ, UR5, URZ, UP0, !UPT ;  /* 0x000000053f077290 */ /* 0x000fe400087fe43f */
[----:B------:R-:W-:-:S07]  /*00e0*/  UIADD3.X UR5, URZ, UR5, URZ, UP1, !UPT ;  /* 0x000000053f057290 */ /* 0x000fce0008ffe43f */
[----:B------:R0:W-:Y:S02]  /*00f0*/  UTMACCTL.PF [UR6] ;  /* 0x00000000060079b9 */ /* 0x0001e40008040000 */
[----:B------:R0:W-:Y:S02]  /*0100*/  UTMACCTL.PF [UR4] ;  /* 0x00000000040079b9 */ /* 0x0001e40008040000 */
[----:B0-----:R-:W-:Y:S01]  /*0110*/  NOP ;  /* 0x0000000000007918 */ /* 0x001fe20000000000 */
.L_x_1:
[----:B------:R-:W-:Y:S05]  /*0120*/  BSYNC B0 ;  /* 0x0000000000007941 */ /* 0x000fea0003800000 */
.L_x_0:
[----:B------:R-:W0:Y:S02]  /*0130*/  SHFL.IDX PT, R3, R0, RZ, 0x1f ;  /* 0x00001fff00037589 */ /* 0x000e2400000e0000 */
[----:B0-----:R-:W-:-:S13]  /*0140*/  ISETP.NE.AND P0, PT, R3, RZ, PT ;  /* 0x000000ff0300720c */ /* 0x001fda0003f05270 */
[----:B------:R-:W-:Y:S05]  /*0150*/  @P0 BRA `(.L_x_2) ;  /* 0x0000000000680947 */ /* 0x000fea0003800000 */
[----:B------:R-:W0:Y:S01]  /*0160*/  S2UR UR8, SR_CgaCtaId ;  /* 0x00000000000879c3 */ /* 0x000e220000008800 */
[----:B------:R-:W-:Y:S01]  /*0170*/  UMOV UR4, 0x400 ;  /* 0x0000040000047882 */ /* 0x000fe20000000000 */
[----:B------:R-:W-:Y:S01]  /*0180*/  UMOV UR5, 0x1 ;  /* 0x0000000100057882 */ /* 0x000fe20000000000 */
[----:B------:R-:W-:Y:S01]  /*0190*/  UMOV UR6, 0x4 ;  /* 0x0000000400067882 */ /* 0x000fe20000000000 */
[----:B------:R-:W-:Y:S01]  /*01a0*/  ELECT P0, URZ, PT ;  /* 0x00000000003f782f */ /* 0x000fe20003800000 */
[----:B------:R-:W-:-:S04]  /*01b0*/  UIADD3 UR6, -UR6, 0x100000, URZ ;  /* 0x0010000006067890 */ /* 0x000fc8000fffe13f */
[----:B------:R-:W-:Y:S02]  /*01c0*/  USHF.L.U32 UR7, UR6, 0xb, URZ ;  /* 0x0000000b06077899 */ /* 0x000fe4000800063f */
[----:B------:R-:W-:Y:S02]  /*01d0*/  USHF.L.U32 UR6, UR6, 0x1, URZ ;  /* 0x0000000106067899 */ /* 0x000fe4000800063f */
[----:B0-----:R-:W-:Y:S02]  /*01e0*/  ULEA UR8, UR8, UR4, 0x18 ;  /* 0x0000000408087291 */ /* 0x001fe4000f8ec03f */
[----:B------:R-:W-:-:S04]  /*01f0*/  UIADD3 UR4, -UR5, 0x100000, URZ ;  /* 0x0010000005047890 */ /* 0x000fc8000fffe13f */
[----:B------:R-:W-:Y:S02]  /*0200*/  USHF.L.U32 UR5, UR4, 0xb, URZ ;  /* 0x0000000b04057899 */ /* 0x000fe4000800063f */
[----:B------:R-:W-:Y:S01]  /*0210*/  USHF.L.U32 UR4, UR4, 0x1, URZ ;  /* 0x0000000104047899 */ /* 0x000fe2000800063f */
[----:B------:R-:W0:Y:S11]  /*0220*/  FENCE.VIEW.ASYNC.S ;  /* 0x00000000000073c6 */ /* 0x000e360000000000 */
[----:B0-----:R0:W1:Y:S01]  /*0230*/  SYNCS.EXCH.64 URZ, [UR8], UR4 ;  /* 0x00000004083f75b2 */ /* 0x0010620008000100 */
[----:B------:R0:W2:Y:S01]  /*0240*/  SYNCS.EXCH.64 URZ, [UR8+0x30], UR6 ;  /* 0x00003006083f75b2 */ /* 0x0000a20008000100 */
[----:B------:R0:W3:Y:S01]  /*0250*/  SYNCS.EXCH.64 URZ, [UR8+0x8], UR4 ;  /* 0x00000804083f75b2 */ /* 0x0000e20008000100 */
[----:B------:R0:W4:Y:S01]  /*0260*/  SYNCS.EXCH.64 URZ, [UR8+0x38], UR6 ;  /* 0x00003806083f75b2 */ /* 0x0001220008000100 */
[----:B------:R0:W0:Y:S01]  /*0270*/  SYNCS.EXCH.64 URZ, [UR8+0x10], UR4 ;  /* 0x00001004083f75b2 */ /* 0x0000220008000100 */
[----:B------:R0:W0:Y:S01]  /*0280*/  SYNCS.EXCH.64 URZ, [UR8+0x40], UR6 ;  /* 0x00004006083f75b2 */ /* 0x0000220008000100 */
[----:B------:R0:W0:Y:S01]  /*0290*/  SYNCS.EXCH.64 URZ, [UR8+0x18], UR4 ;  /* 0x00001804083f75b2 */ /* 0x0000220008000100 */
[----:B------:R0:W0:Y:S01]  /*02a0*/  SYNCS.EXCH.64 URZ, [UR8+0x48], UR6 ;  /* 0x00004806083f75b2 */ /* 0x0000220008000100 */
[----:B------:R0:W0:Y:S01]  /*02b0*/  SYNCS.EXCH.64 URZ, [UR8+0x20], UR4 ;  /* 0x00002004083f75b2 */ /* 0x0000220008000100 */
[----:B------:R0:W0:Y:S01]  /*02c0*/  SYNCS.EXCH.64 URZ, [UR8+0x50], UR6 ;  /* 0x00005006083f75b2 */ /* 0x0000220008000100 */
[----:B------:R0:W0:Y:S01]  /*02d0*/  SYNCS.EXCH.64 URZ, [UR8+0x28], UR4 ;  /* 0x00002804083f75b2 */ /* 0x0000220008000100 */
[----:B------:R0:W0:Y:S01]  /*02e0*/  SYNCS.EXCH.64 URZ, [UR8+0x58], UR6 ;  /* 0x00005806083f75b2 */ /* 0x0000220008000100 */
[----:B------:R-:W-:Y:S01]  /*02f0*/  NOP ;  /* 0x0000000000007918 */ /* 0x000fe20000000000 */
.L_x_2:
[----:B------:R-:W-:Y:S01]  /*0300*/  SHF.R.S32.HI R7, RZ, 0x1f, R18 ;  /* 0x0000001fff077819 */ /* 0x000fe20000011412 */
[----:B------:R-:W5:Y:S01]  /*0310*/  SHFL.IDX PT, R0, R0, RZ, 0x1f ;  /* 0x00001fff00007589 */ /* 0x000f6200000e0000 */
[----:B0-----:R-:W0:Y:S01]  /*0320*/  S2UR UR8, SR_CTAID.X ;  /* 0x00000000000879c3 */ /* 0x001e220000002500 */
[----:B------:R-:W-:Y:S02]  /*0330*/  ELECT P0, URZ, PT ;  /* 0x00000000003f782f */ /* 0x000fe40003800000 */
[----:B------:R-:W-:Y:S01]  /*0340*/  LEA.HI R7, R7, R18, RZ, 0x7 ;  /* 0x0000001207077211 */ /* 0x000fe200078f38ff */
[----:B------:R-:W1:Y:S01]  /*0350*/  S2R R4, SR_CTAID.Y ;  /* 0x0000000000047919 */ /* 0x000e620000002600 */
[----:B------:R-:W-:Y:S01]  /*0360*/  SHF.R.S32.HI R8, RZ, 0x1f, R3 ;  /* 0x0000001fff087819 */ /* 0x000fe20000011403 */
[----:B------:R-:W-:Y:S01]  /*0370*/  ULDC UR4, c[0x0][0x150] ;  /* 0x0000540000047ab9 */ /* 0x000fe20000000800 */
[----:B------:R-:W-:Y:S01]  /*0380*/  LOP3.LUT R7, R7, 0xffffff80, RZ, 0xc0, !PT ;  /* 0xffffff8007077812 */ /* 0x000fe200078ec0ff */
[----:B------:R-:W-:Y:S01]  /*0390*/  NOP ;  /* 0x0000000000007918 */ /* 0x000fe20000000000 */
[----:B------:R-:W-:Y:S01]  /*03a0*/  LEA.HI R8, R8, R3, RZ, 0x2 ;  /* 0x0000000308087211 */ /* 0x000fe200078f10ff */
[----:B------:R-:W2:Y:S01]  /*03b0*/  LDC R10, c[0x0][0x144] ;  /* 0x00005100ff0a7b82 */ /* 0x000ea20000000800 */
[----:B------:R-:W-:Y:S01]  /*03c0*/  NOP ;  /* 0x0000000000007918 */ /* 0x000fe20000000000 */
[----:B------:R-:W-:Y:S01]  /*03d0*/  IMAD.IADD R6, R18, 0x1, -R7 ;  /* 0x0000000112067824 */ /* 0x000fe200078e0a07 */
[----:B------:R-:W-:Y:S01]  /*03e0*/  LOP3.LUT R8, R8, 0x3ffffffc, RZ, 0xc0, !PT ;  /* 0x3ffffffc08087812 */ /* 0x000fe200078ec0ff */
[----:B------:R-:W-:Y:S01]  /*03f0*/  IMAD.MOV.U32 R22, RZ, RZ, 0x1 ;  /* 0x00000001ff167424 */ /* 0x000fe200078e00ff */
[----:B------:R-:W-:-:S02]  /*0400*/  ISETP.NE.AND P3, PT, R5, RZ, PT ;  /* 0x000000ff0500720c */ /* 0x000fc40003f65270 */
[----:B------:R-:W-:Y:S01]  /*0410*/  SHF.R.S32.HI R7, RZ, 0x1f, R6 ;  /* 0x0000001fff077819 */ /* 0x000fe20000011406 */
[----:B------:R-:W-:Y:S01]  /*0420*/  IMAD.IADD R8, R3, 0x1, -R8 ;  /* 0x0000000103087824 */ /* 0x000fe200078e0a08 */
[----:B------:R-:W3:Y:S02]  /*0430*/  LDC R13, c[0x0][0x140] ;  /* 0x00005000ff0d7b82 */ /* 0x000ee40000000800 */
[----:B------:R-:W-:Y:S02]  /*0440*/  LEA.HI R7, R7, R6, RZ, 0x3 ;  /* 0x0000000607077211 */ /* 0x000fe400078f18ff */
[----:B-----5:R-:W-:Y:S02]  /*0450*/  ISETP.NE.OR P0, PT, R0, RZ, !P0 ;  /* 0x000000ff0000720c */ /* 0x020fe40004705670 */
[--C-:B------:R-:W-:Y:S02]  /*0460*/  SHF.R.S32.HI R0, RZ, 0x3, R7.reuse ;  /* 0x00000003ff007819 */ /* 0x100fe40000011407 */
[----:B------:R-:W-:-:S02]  /*0470*/  SHF.R.S32.HI R7, RZ, 0x1f, R7 ;  /* 0x0000001fff077819 */ /* 0x000fc40000011407 */
[----:B0-----:R-:W-:Y:S02]  /*0480*/  I2FP.F32.U32 R9, UR8 ;  /* 0x0000000800097c45 */ /* 0x001fe40008201000 */
[----:B------:R-:W-:-:S03]  /*0490*/  LEA.HI R7, R7, R0, RZ, 0x2 ;  /* 0x0000000007077211 */ /* 0x000fc600078f10ff */
[----:B------:R-:W-:Y:S01]  /*04a0*/  FMUL R9, R9, UR4 ;  /* 0x0000000409097c20 */ /* 0x000fe20008400000 */
[----:B------:R-:W-:Y:S01]  /*04b0*/  LOP3.LUT R7, R7, 0xfffffffc, RZ, 0xc0, !PT ;  /* 0xfffffffc07077812 */ /* 0x000fe200078ec0ff */
[----:B------:R-:W-:Y:S01]  /*04c0*/  VOTEU.ALL UP0, P0 ;  /* 0x00000000003f7886 */ /* 0x000fe20000000000 */
[----:B-1----:R-:W-:Y:S01]  /*04d0*/  I2FP.F32.U32 R3, R4 ;  /* 0x0000000400037245 */ /* 0x002fe20000201000 */
[----:B------:R-:W-:Y:S01]  /*04e0*/  ULDC UR4, c[0x0][0x154] ;  /* 0x0000550000047ab9 */ /* 0x000fe20000000800 */
[----:B------:R-:W-:Y:S01]  /*04f0*/  VOTEU.ALL UP1, P0 ;  /* 0x00000000003f7886 */ /* 0x000fe20000020000 */
[----:B------:R-:W0:Y:S01]  /*0500*/  F2I.U32.TRUNC.NTZ R9, R9 ;  /* 0x0000000900097305 */ /* 0x000e22000020f000 */
[----:B------:R-:W-:Y:S01]  /*0510*/  IMAD.IADD R7, R0, 0x1, -R7 ;  /* 0x0000000100077824 */ /* 0x000fe200078e0a07 */
[----:B------:R-:W1:Y:S01]  /*0520*/  @!UP0 S2UR UR7, SR_CgaCtaId ;  /* 0x00000000000789c3 */ /* 0x000e620000008800 */
[----:B------:R-:W-:Y:S01]  /*0530*/  FMUL R12, R3, UR4 ;  /* 0x00000004030c7c20 */ /* 0x000fe20008400000 */
[----:B------:R-:W-:Y:S01]  /*0540*/  UMOV UR4, 0x20 ;  /* 0x0000002000047882 */ /* 0x000fe20000000000 */
[----:B------:R-:W-:Y:S01]  /*0550*/  IMAD R8, R8, 0x4, R7 ;  /* 0x0000000408087824 */ /* 0x000fe200078e0207 */
[----:B------:R-:W-:Y:S01]  /*0560*/  @!UP0 UMOV UR6, 0x400 ;  /* 0x0000040000068882 */ /* 0x000fe20000000000 */
[----:B------:R-:W-:-:S04]  /*0570*/  @!UP0 UIADD3 UR4, -UR4, 0x100000, URZ ;  /* 0x0010000004048890 */ /* 0x000fc8000fffe13f */
[----:B------:R-:W-:Y:S02]  /*0580*/  @!UP0 USHF.L.U32 UR5, UR4, 0xb, URZ ;  /* 0x0000000b04058899 */ /* 0x000fe4000800063f */
[----:B------:R-:W-:Y:S01]  /*0590*/  @!UP0 USHF.L.U32 UR4, UR4, 0x1, URZ ;  /* 0x0000000104048899 */ /* 0x000fe2000800063f */
[----:B---3--:R-:W-:Y:S01]  /*05a0*/  ISETP.EQ.U32.AND P2, PT, R13, 0x1, PT ;  /* 0x000000010d00780c */ /* 0x008fe20003f42070 */
[----:B------:R-:W3:Y:S01]  /*05b0*/  F2I.U32.TRUNC.NTZ R12, R12 ;  /* 0x0000000c000c7305 */ /* 0x000ee2000020f000 */
[C---:B------:R-:W-:Y:S01]  /*05c0*/  LEA.HI R0, R8.reuse, R8, RZ, 0x1 ;  /* 0x0000000808007211 */ /* 0x040fe200078f08ff */
[----:B------:R-:W5:Y:S01]  /*05d0*/  LDC R7, c[0x0][0x148] ;  /* 0x00005200ff077b82 */ /* 0x000f620000000800 */
[----:B------:R-:W-:Y:S02]  /*05e0*/  IMAD.SHL.U32 R23, R8, 0x4, RZ ;  /* 0x0000000408177824 */ /* 0x000fe400078e00ff */
[----:B------:R-:W-:Y:S01]  /*05f0*/  LOP3.LUT R11, R0, 0xfffffffe, RZ, 0xc0, !PT ;  /* 0xfffffffe000b7812 */ /* 0x000fe200078ec0ff */
[----:B0-----:R-:W-:Y:S01]  /*0600*/  IMAD.MOV R15, RZ, RZ, -R9 ;  /* 0x000000ffff0f7224 */ /* 0x001fe200078e0a09 */
[----:B------:R-:W-:-:S02]  /*0610*/  SHF.R.S32.HI R9, RZ, 0x1f, R2 ;  /* 0x0000001fff097819 */ /* 0x000fc40000011402 */
[----:B------:R-:W-:Y:S01]  /*0620*/  LOP3.LUT R23, R8, 0xc, R23, 0x78, !PT ;  /* 0x0000000c08177812 */ /* 0x000fe200078e7817 */
[----:B--2---:R-:W-:Y:S01]  /*0630*/  IMAD R3, R10, R15, UR8 ;  /* 0x000000080a037e24 */ /* 0x004fe2000f8e020f */
[----:B------:R-:W-:Y:S01]  /*0640*/  LEA.HI R9, R9, R2, RZ, 0x2 ;  /* 0x0000000209097211 */ /* 0x000fe200078f10ff */
[----:B------:R-:W-:-:S03]  /*0650*/  IMAD.IADD R0, R8, 0x1, -R11 ;  /* 0x0000000108007824 */ /* 0x000fc600078e0a0b */
[----:B------:R-:W-:Y:S01]  /*0660*/  LOP3.LUT R9, R9, 0xfffffffc, RZ, 0xc0, !PT ;  /* 0xfffffffc09097812 */ /* 0x000fe200078ec0ff */
[----:B---3--:R-:W-:Y:S01]  /*0670*/  IMAD.MOV R20, RZ, RZ, -R12 ;  /* 0x000000ffff147224 */ /* 0x008fe200078e0a0c */
[----:B------:R-:W-:Y:S01]  /*0680*/  ISETP.NE.AND P4, PT, R0, R3, PT ;  /* 0x000000030000720c */ /* 0x000fe20003f85270 */
[----:B-1----:R-:W-:Y:S02]  /*0690*/  @!UP0 ULEA UR6, UR7, UR6, 0x18 ;  /* 0x0000000607068291 */ /* 0x002fe4000f8ec03f */
[----:B------:R-:W-:Y:S01]  /*06a0*/  IMAD.IADD R0, R2, 0x1, -R9 ;  /* 0x0000000102007824 */ /* 0x000fe200078e0a09 */
[----:B------:R-:W-:Y:S01]  /*06b0*/  VOTEU.ALL UP0, P0 ;  /* 0x00000000003f7886 */ /* 0x000fe20000000000 */
[----:B------:R-:W-:Y:S01]  /*06c0*/  LOP3.LUT P0, RZ, R6, 0x7, RZ, 0xc0, !PT ;  /* 0x0000000706ff7812 */ /* 0x000fe2000780c0ff */
[----:B------:R-:W-:Y:S02]  /*06d0*/  VIADD R6, R5, 0xffffffff ;  /* 0xffffffff05067836 */ /* 0x000fe40000000000 */
[----:B------:R-:W-:Y:S01]  /*06e0*/  ISETP.NE.AND P1, PT, R0, 0x3, PT ;  /* 0x000000030000780c */ /* 0x000fe20003f25270 */
[----:B-----5:R-:W-:Y:S01]  /*06f0*/  IMAD R9, R7, R20, R4 ;  /* 0x0000001407097224 */ /* 0x020fe200078e0204 */
[----:B------:R-:W-:-:S02]  /*0700*/  ISETP.LT.U32.AND P0, PT, R23, 0x2, !P0 ;  /* 0x000000021700780c */ /* 0x000fc40004701070 */
[----:B------:R-:W-:Y:S01]  /*0710*/  ISETP.EQ.OR P1, PT, R0, RZ, !P1 ;  /* 0x000000ff0000720c */ /* 0x000fe20004f22670 */
[----:B------:R-:W0:Y:S02]  /*0720*/  FENCE.VIEW.ASYNC.S ;  /* 0x00000000000073c6 */ /* 0x000e240000000000 */
[----:B0-----:R0:W1:Y:S01]  /*0730*/  @!UP0 SYNCS.EXCH.64 URZ, [UR6+0x70], UR4 ;  /* 0x00007004063f85b2 */ /* 0x0010620008000100 */
[----:B------:R-:W-:Y:S02]  /*0740*/  @P4 LEA.HI R2, R23, R23, RZ, 0x1 ;  /* 0x0000001717024211 */ /* 0x000fe400078f08ff */
[----:B------:R-:W-:Y:S02]  /*0750*/  ISETP.EQ.AND P1, PT, R5, RZ, P1 ;  /* 0x000000ff0500720c */ /* 0x000fe40000f22270 */
[----:B------:R-:W-:Y:S02]  /*0760*/  @P4 SHF.R.S32.HI R2, RZ, 0x1, R2 ;  /* 0x00000001ff024819 */ /* 0x000fe40000011402 */
[----:B------:R-:W-:-:S02]  /*0770*/  ISETP.GE.U32.AND P6, PT, R6, 0x2, PT ;  /* 0x000000020600780c */ /* 0x000fc40003fc6070 */
[----:B------:R-:W-:Y:S02]  /*0780*/  @P4 ISETP.NE.AND P5, PT, R2, R9, PT ;  /* 0x000000090200420c */ /* 0x000fe40003fa5270 */
[----:B------:R-:W-:Y:S02]  /*0790*/  SEL R9, RZ, 0x1, !P0 ;  /* 0x00000001ff097807 */ /* 0x000fe40004000000 */
[----:B------:R-:W-:Y:S02]  /*07a0*/  @P4 SEL R22, RZ, 0x1, P5 ;  /* 0x00000001ff164807 */ /* 0x000fe40002800000 */
[----:B------:R-:W-:Y:S01]  /*07b0*/  SEL R19, RZ, 0x1, !P1 ;  /* 0x00000001ff137807 */ /* 0x000fe20004800000 */
[----:B------:R0:W2:Y:S01]  /*07c0*/  @!UP1 SYNCS.EXCH.64 URZ, [UR6+0x78], UR4 ;  /* 0x00007804063f95b2 */ /* 0x0000a20008000100 */
[----:B------:R-:W-:Y:S01]  /*07d0*/  LOP3.LUT R22, R22, R9, RZ, 0xc0, !PT ;  /* 0x0000000916167212 */ /* 0x000fe200078ec0ff */
[----:B------:R-:W-:Y:S01]  /*07e0*/  NOP ;  /* 0x0000000000007918 */ /* 0x000fe20000000000 */
[----:B------:R-:W-:Y:S01]  /*07f0*/  SEL R19, R19, 0x2, P6 ;  /* 0x0000000213137807 */ /* 0x000fe20003000000 */
[----:B------:R-:W-:Y:S06]  /*0800*/  @!P2 BRA `(.L_x_3) ;  /* 0x000000000008a947 */ /* 0x000fec0003800000 */
[----:B-12-4-:R-:W-:Y:S01]  /*0810*/  UCGABAR_ARV ;  /* 0x00000000000079c7 */ /* 0x016fe20008000000 */
[----:B------:R-:W-:Y:S05]  /*0820*/  BRA `(.L_x_4) ;  /* 0x0000000000047947 */ /* 0x000fea0003800000 */
.L_x_3:
[----:B-12-4-:R-:W-:Y:S01]  /*0830*/  NOP ;  /* 0x0000000000007918 */ /* 0x016fe20000000000 */
.L_x_4:
[----:B------:R-:W1:Y:S01]  /*0840*/  LDC R16, c[0x0][0x65c] ;  /* 0x00019700ff107b82 */ /* 0x000e620000000800 */
[----:B------:R-:W-:Y:S02]  /*0850*/  IMAD.U32 R8, RZ, RZ, UR8 ;  /* 0x00000008ff087e24 */ /* 0x000fe4000f8e00ff */
[----:B------:R-:W-:Y:S01]  /*0860*/  IMAD.MOV.U32 R9, RZ, RZ, RZ ;  /* 0x000000ffff097224 */ /* 0x000fe200078e00ff */
[----:B-1----:R-:W-:-:S04]  /*0870*/  ISETP.NE.AND P1, PT, R16, 0x1, PT ;  /* 0x000000011000780c */ /* 0x002fc80003f25270 */
[----:B------:R-:W-:-:S09]  /*0880*/  P2R R2, PR, RZ, 0x2 ;  /* 0x00000002ff027803 */ /* 0x000fd20000000000 */
[----:B------:R-:W1:Y:S01]  /*0890*/  @P1 LDC R11, c[0x0][0x10] ;  /* 0x00000400ff0b1b82 */ /* 0x000e620000000800 */
[----:B------:R-:W-:Y:S02]  /*08a0*/  @P1 IMAD.MOV.U32 R5, RZ, RZ, RZ ;  /* 0x000000ffff051224 */ /* 0x000fe400078e00ff */
[----:B------:R-:W-:-:S05]  /*08b0*/  @P1 IMAD.MOV.U32 R17, RZ, RZ, RZ ;  /* 0x000000ffff111224 */ /* 0x000fca00078e00ff */
[----:B------:R-:W2:Y:S01]  /*08c0*/  @!P1 LDC R13, c[0x0][0xc] ;  /* 0x00000300ff0d9b82 */ /* 0x000ea20000000800 */
[----:B-1----:R-:W-:-:S04]  /*08d0*/  @P1 IMAD.WIDE.U32 R10, R11, UR8, R4 ;  /* 0x000000080b0a1c25 */ /* 0x002fc8000f8e0004 */
[----:B------:R-:W-:Y:S02]  /*08e0*/  @P1 IMAD.MOV.U32 R2, RZ, RZ, R10 ;  /* 0x000000ffff021224 */ /* 0x000fe400078e000a */
[----:B------:R-:W-:Y:S02]  /*08f0*/  @P1 IMAD.IADD R17, R11, 0x1, R17 ;  /* 0x000000010b111824 */ /* 0x000fe400078e0211 */
[----:B--2---:R-:W-:-:S04]  /*0900*/  @!P1 IMAD.WIDE.U32 R8, R4, R13, R8 ;  /* 0x0000000d04089225 */ /* 0x004fc800078e0008 */
[----:B------:R-:W-:Y:S02]  /*0910*/  @!P1 IMAD.MOV.U32 R2, RZ, RZ, R8 ;  /* 0x000000ffff029224 */ /* 0x000fe400078e0008 */
[----:B------:R-:W-:Y:S01]  /*0920*/  @!P1 IMAD.MOV.U32 R17, RZ, RZ, R9 ;  /* 0x000000ffff119224 */ /* 0x000fe200078e0009 */
[----:B------:R-:W-:Y:S06]  /*0930*/  @!P2 BRA `(.L_x_5) ;  /* 0x00000000000ca947 */ /* 0x000fec0003800000 */
[----:B------:R-:W-:Y:S01]  /*0940*/  UCGABAR_WAIT ;  /* 0x0000000000007dc7 */ /* 0x000fe20008000000 */
[----:B------:R-:W-:Y:S01]  /*0950*/  CCTL.IVALL ;  /* 0x00000000ff00798f */ /* 0x000fe20002000000 */
[----:B------:R-:W-:Y:S05]  /*0960*/  BRA `(.L_x_6) ;  /* 0x0000000000047947 */ /* 0x000fea0003800000 */
.L_x_5:
[----:B------:R-:W-:Y:S06]  /*0970*/  BAR.SYNC.DEFER_BLOCKING 0x0 ;  /* 0x0000000000007b1d */ /* 0x000fec0000010000 */
.L_x_6:
[----:B------:R-:W-:Y:S05]  /*0980*/  @!P3 BRA `(.L_x_7) ;  /* 0x0000003400acb947 */ /* 0x000fea0003800000 */
[----:B------:R-:W-:-:S13]  /*0990*/  ISETP.GT.U32.AND P0, PT, R6, 0x1, PT ;  /* 0x000000010600780c */ /* 0x000fda0003f04070 */
[----:B0-----:R-:W-:Y:S05]  /*09a0*/  @P0 EXIT ;  /* 0x000000000000094d */ /* 0x001fea0003800000 */
[----:B------:R-:W-:Y:S01]  /*09b0*/  ULDC.64 UR4, c[0x0][0x650] ;  /* 0x0001940000047ab9 */ /* 0x000fe20000000a00 */
[----:B------:R-:W-:Y:S01]  /*09c0*/  PRMT R0, RZ, 0x7610, R0 ;  /* 0x00007610ff007816 */ /* 0x000fe20000000000 */
[----:B------:R-:W-:Y:S01]  /*09d0*/  IMAD.MOV.U32 R44, RZ, RZ, -0x1 ;  /* 0xffffffffff2c7424 */ /* 0x000fe200078e00ff */
[----:B------:R-:W-:Y:S01]  /*09e0*/  ISETP.GE.U32.AND P0, PT, R2, UR4, PT ;  /* 0x0000000402007c0c */ /* 0x000fe2000bf06070 */
[----:B------:R-:W-:Y:S02]  /*09f0*/  IMAD.MOV.U32 R45, RZ, RZ, -0x1 ;  /* 0xffffffffff2d7424 */ /* 0x000fe400078e00ff */
[----:B------:R-:W-:Y:S01]  /*0a00*/  IMAD.MOV.U32 R41, RZ, RZ, -0x1 ;  /* 0xffffffffff297424 */ /* 0x000fe200078e00ff */
[----:B------:R-:W-:-:S13]  /*0a10*/  ISETP.GE.U32.AND.EX P0, PT, R17, UR5, PT, P0 ;  /* 0x0000000511007c0c */ /* 0x000fda000bf06100 */
[----:B------:R-:W-:Y:S05]  /*0a20*/  @P0 BRA `(.L_x_8) ;  /* 0x0000000400300947 */ /* 0x000fea0003800000 */
[----:B------:R-:W0:Y:S01]  /*0a30*/  LDC.64 R24, c[0x0][0x628] ;  /* 0x00018a00ff187b82 */ /* 0x000e220000000a00 */
[----:B------:R-:W-:Y:S02]  /*0a40*/  IMAD.MOV.U32 R8, RZ, RZ, R2 ;  /* 0x000000ffff087224 */ /* 0x000fe400078e0002 */
[----:B------:R-:W-:-:S05]  /*0a50*/  IMAD.MOV.U32 R9, RZ, RZ, R17 ;  /* 0x000000ffff097224 */ /* 0x000fca00078e0011 */
[----:B------:R-:W1:Y:S08]  /*0a60*/  LDC R0, c[0x0][0x630] ;  /* 0x00018c00ff007b82 */ /* 0x000e700000000800 */
[----:B------:R-:W2:Y:S01]  /*0a70*/  LDC.64 R26, c[0x0][0x620] ;  /* 0x00018800ff1a7b82 */ /* 0x000ea20000000a00 */
[----:B0-----:R-:W-:-:S04]  /*0a80*/  ISETP.NE.U32.AND P0, PT, R24, RZ, PT ;  /* 0x000000ff1800720c */ /* 0x001fc80003f05070 */
[----:B------:R-:W-:-:S13]  /*0a90*/  ISETP.NE.AND.EX P0, PT, R25, RZ, PT, P0 ;  /* 0x000000ff1900720c */ /* 0x000fda0003f05300 */
[----:B-12---:R-:W-:Y:S05]  /*0aa0*/  @!P0 BRA `(.L_x_9) ;  /* 0x0000000000288947 */ /* 0x006fea0003800000 */
[----:B------:R-:W0:Y:S02]  /*0ab0*/  LDC R13, c[0x0][0x634] ;  /* 0x00018d00ff0d7b82 */ /* 0x000e240000000800 */
[----:B0-----:R-:W-:-:S05]  /*0ac0*/  IADD3 R13, P0, R2, R13, RZ ;  /* 0x0000000d020d7210 */ /* 0x001fca0007f1e0ff */
[----:B------:R-:W-:-:S04]  /*0ad0*/  IMAD.X R15, RZ, RZ, R17, P0 ;  /* 0x000000ffff0f7224 */ /* 0x000fc800000e0611 */
[----:B------:R-:W-:-:S04]  /*0ae0*/  IMAD.WIDE.U32 R8, R15, R24, RZ ;  /* 0x000000180f087225 */ /* 0x000fc800078e00ff */
[----:B------:R-:W-:-:S04]  /*0af0*/  IMAD.WIDE.U32 R10, P0, R13, R25, R8 ;  /* 0x000000190d0a7225 */ /* 0x000fc80007800008 */
[----:B------:R-:W-:-:S04]  /*0b00*/  IMAD.WIDE.U32 R8, R13, R24, RZ ;  /* 0x000000180d087225 */ /* 0x000fc800078e00ff */
[----:B------:R-:W-:Y:S01]  /*0b10*/  IMAD.X R13, RZ, RZ, RZ, P0 ;  /* 0x000000ffff0d7224 */ /* 0x000fe200000e06ff */
[----:B------:R-:W-:Y:S01]  /*0b20*/  IADD3 RZ, P0, R9, R10, RZ ;  /* 0x0000000a09ff7210 */ /* 0x000fe20007f1e0ff */
[----:B------:R-:W-:-:S04]  /*0b30*/  IMAD.MOV.U32 R12, RZ, RZ, R11 ;  /* 0x000000ffff0c7224 */ /* 0x000fc800078e000b */
[----:B------:R-:W-:-:S08]  /*0b40*/  IMAD.WIDE.U32.X R8, R15, R25, R12, P0 ;  /* 0x000000190f087225 */ /* 0x000fd000000e040c */
.L_x_9:
[----:B------:R-:W0:Y:S01]  /*0b50*/  LDC.64 R24, c[0x0][0x640] ;  /* 0x00019000ff187b82 */ /* 0x000e220000000a00 */
[-CC-:B------:R-:W-:Y:S01]  /*0b60*/  SHF.R.U64 R41, R8, R0.reuse, R9.reuse ;  /* 0x0000000008297219 */ /* 0x180fe20000001209 */
[----:B------:R-:W-:Y:S01]  /*0b70*/  IMAD.MOV.U32 R8, RZ, RZ, R2 ;  /* 0x000000ffff087224 */ /* 0x000fe200078e0002 */
[----:B------:R-:W-:Y:S01]  /*0b80*/  SHF.R.U32.HI R0, RZ, R0, R9 ;  /* 0x00000000ff007219 */ /* 0x000fe20000011609 */
[----:B------:R-:W-:Y:S01]  /*0b90*/  IMAD R28, R7, R20, R4 ;  /* 0x00000014071c7224 */ /* 0x000fe200078e0204 */
[----:B------:R-:W-:Y:S01]  /*0ba0*/  IADD3 R5, P0, RZ, -R41, RZ ;  /* 0x80000029ff057210 */ /* 0x000fe20007f1e0ff */
[----:B------:R-:W-:Y:S02]  /*0bb0*/  IMAD.MOV.U32 R21, RZ, RZ, 0x1 ;  /* 0x00000001ff157424 */ /* 0x000fe400078e00ff */
[----:B------:R-:W1:Y:S02]  /*0bc0*/  LDC R6, c[0x0][0x618] ;  /* 0x00018600ff067b82 */ /* 0x000e640000000800 */
[----:B------:R-:W-:-:S04]  /*0bd0*/  IMAD.X R9, RZ, RZ, ~R0, P0 ;  /* 0x000000ffff097224 */ /* 0x000fc800000e0e00 */
[-C--:B------:R-:W-:Y:S02]  /*0be0*/  IMAD R0, R9, R26.reuse, RZ ;  /* 0x0000001a09007224 */ /* 0x080fe400078e02ff */
[----:B------:R-:W2:Y:S01]  /*0bf0*/  LDC R11, c[0x0][0x608] ;  /* 0x00018200ff0b7b82 */ /* 0x000ea20000000800 */
[----:B------:R-:W-:Y:S02]  /*0c00*/  IMAD.MOV.U32 R9, RZ, RZ, R17 ;  /* 0x000000ffff097224 */ /* 0x000fe400078e0011 */
[----:B------:R-:W-:-:S05]  /*0c10*/  IMAD.WIDE.U32 R8, R5, R26, R8 ;  /* 0x0000001a05087225 */ /* 0x000fca00078e0008 */
[----:B------:R-:W3:Y:S01]  /*0c20*/  LDC R12, c[0x0][0x658] ;  /* 0x00019600ff0c7b82 */ /* 0x000ee20000000800 */
[----:B------:R-:W-:Y:S01]  /*0c30*/  IMAD R5, R5, R27, R0 ;  /* 0x0000001b05057224 */ /* 0x000fe200078e0200 */
[----:B0-----:R-:W-:-:S03]  /*0c40*/  ISETP.NE.U32.AND P0, PT, R24, RZ, PT ;  /* 0x000000ff1800720c */ /* 0x001fc60003f05070 */
[----:B------:R-:W-:Y:S01]  /*0c50*/  IMAD.IADD R5, R9, 0x1, R5 ;  /* 0x0000000109057824 */ /* 0x000fe200078e0205 */
[----:B------:R-:W-:Y:S01]  /*0c60*/  ISETP.NE.AND.EX P0, PT, R25, RZ, PT, P0 ;  /* 0x000000ff1900720c */ /* 0x000fe20003f05300 */
[----:B------:R-:W-:Y:S01]  /*0c70*/  IMAD.MOV.U32 R9, RZ, RZ, -0x1 ;  /* 0xffffffffff097424 */ /* 0x000fe200078e00ff */
[----:B------:R-:W0:Y:S02]  /*0c80*/  LDC R15, c[0x0][0x600] ;  /* 0x00018000ff0f7b82 */ /* 0x000e240000000800 */
[-CC-:B-1----:R-:W-:Y:S02]  /*0c90*/  SHF.R.U64 R13, R8, R6.reuse, R5.reuse ;  /* 0x00000006080d7219 */ /* 0x182fe40000001205 */
[----:B------:R-:W-:-:S04]  /*0ca0*/  SHF.R.U32.HI R0, RZ, R6, R5 ;  /* 0x00000006ff007219 */ /* 0x000fc80000011605 */
[----:B------:R-:W1:Y:S01]  /*0cb0*/  LDC R14, c[0x0][0x648] ;  /* 0x00019200ff0e7b82 */ /* 0x000e620000000800 */
[-CC-:B--2---:R-:W-:Y:S02]  /*0cc0*/  SHF.R.U64 R29, R13, R11.reuse, R0.reuse ;  /* 0x0000000b0d1d7219 */ /* 0x184fe40000001200 */
[----:B------:R-:W-:-:S05]  /*0cd0*/  SHF.R.U32.HI R5, RZ, R11, R0 ;  /* 0x0000000bff057219 */ /* 0x000fca0000011600 */
[----:B------:R-:W2:Y:S01]  /*0ce0*/  LDC R26, c[0x0][0x638] ;  /* 0x00018e00ff1a7b82 */ /* 0x000ea20000000800 */
[-CC-:B---3--:R-:W-:Y:S02]  /*0cf0*/  SHF.R.U64 R20, R29, R12.reuse, R5.reuse ;  /* 0x0000000c1d147219 */ /* 0x188fe40000001205 */
[-C--:B------:R-:W-:Y:S02]  /*0d00*/  SHF.L.U32 R0, R9, R12.reuse, RZ ;  /* 0x0000000c09007219 */ /* 0x080fe400000006ff */
[----:B------:R-:W-:Y:S01]  /*0d10*/  SHF.R.U32.HI R5, RZ, R12, R5 ;  /* 0x0000000cff057219 */ /* 0x000fe20000011605 */
[----:B------:R-:W-:Y:S01]  /*0d20*/  IMAD.MOV.U32 R4, RZ, RZ, R20 ;  /* 0x000000ffff047224 */ /* 0x000fe200078e0014 */
[----:B------:R-:W-:Y:S01]  /*0d30*/  LOP3.LUT R10, RZ, R0, RZ, 0x33, !PT ;  /* 0x00000000ff0a7212 */ /* 0x000fe200078e33ff */
[----:B------:R-:W3:Y:S01]  /*0d40*/  LDC R27, c[0x0][0x610] ;  /* 0x00018400ff1b7b82 */ /* 0x000ee20000000800 */
[----:B------:R-:W-:Y:S05]  /*0d50*/  @!P0 BRA `(.L_x_10) ;  /* 0x0000000000288947 */ /* 0x000fea0003800000 */
[----:B------:R-:W4:Y:S02]  /*0d60*/  LDC R9, c[0x0][0x64c] ;  /* 0x00019300ff097b82 */ /* 0x000f240000000800 */
[----:B----4-:R-:W-:-:S05]  /*0d70*/  IADD3 R9, P0, R20, R9, RZ ;  /* 0x0000000914097210 */ /* 0x010fca0007f1e0ff */
        /* <DEDUP_REMOVED lines=8> */
.L_x_10:
[----:B-1----:R-:W-:Y:S01]  /*0e00*/  SHF.R.U64 R4, R4, R14, R5 ;  /* 0x0000000e04047219 */ /* 0x002fe20000001205 */
[----:B0-----:R-:W-:Y:S01]  /*0e10*/  VIADD R6, R15, 0xffffffff ;  /* 0xffffffff0f067836 */ /* 0x001fe20000000000 */
[----:B------:R-:W-:Y:S02]  /*0e20*/  SHF.L.U32 R0, R21, R12, RZ ;  /* 0x0000000c15007219 */ /* 0x000fe400000006ff */
[----:B------:R-:W-:Y:S01]  /*0e30*/  LOP3.LUT R5, R29, R10, RZ, 0xc0, !PT ;  /* 0x0000000a1d057212 */ /* 0x000fe200078ec0ff */
[----:B------:R-:W-:Y:S01]  /*0e40*/  IMAD.MOV R7, RZ, RZ, -R4 ;  /* 0x000000ffff077224 */ /* 0x000fe200078e0a04 */
[----:B------:R-:W-:Y:S02]  /*0e50*/  SEL R3, R3, R28, !P1 ;  /* 0x0000001c03037207 */ /* 0x000fe40004800000 */
[----:B------:R-:W-:Y:S01]  /*0e60*/  LOP3.LUT R6, R13, R6, RZ, 0xc0, !PT ;  /* 0x000000060d067212 */ /* 0x000fe200078ec0ff */
[----:B------:R-:W-:Y:S02]  /*0e70*/  IMAD R4, R0, R4, R5 ;  /* 0x0000000400047224 */ /* 0x000fe400078e0205 */
[----:B--2---:R-:W-:-:S02]  /*0e80*/  IMAD R0, R7, R26, R20 ;  /* 0x0000001a07007224 */ /* 0x004fc400078e0214 */
[----:B---3--:R-:W-:Y:S02]  /*0e90*/  IMAD R3, R4, R27, R3 ;  /* 0x0000001b04037224 */ /* 0x008fe400078e0203 */
[----:B------:R-:W-:Y:S02]  /*0ea0*/  IMAD R44, R0, R15, R6 ;  /* 0x0000000f002c7224 */ /* 0x000fe400078e0206 */
[----:B------:R-:W-:-:S03]  /*0eb0*/  IMAD.MOV.U32 R4, RZ, RZ, 0x1 ;  /* 0x00000001ff047424 */ /* 0x000fc600078e00ff */
[----:B------:R-:W-:Y:S02]  /*0ec0*/  SEL R45, R44, R3, !P1 ;  /* 0x000000032c2d7207 */ /* 0x000fe40004800000 */
[----:B------:R-:W-:Y:S02]  /*0ed0*/  PRMT R0, R4, 0x7610, R0 ;  /* 0x0000761004007816 */ /* 0x000fe40000000000 */
[----:B------:R-:W-:-:S07]  /*0ee0*/  SEL R44, R3, R44, !P1 ;  /* 0x0000002c032c7207 */ /* 0x000fce0004800000 */
.L_x_8:
[----:B------:R-:W-:-:S08]  /*0ef0*/  NOP ;  /* 0x0000000000007918 */ /* 0x000fd00000000000 */
[----:B------:R-:W0:Y:S02]  /*0f00*/  USETMAXREG.TRY_ALLOC.CTAPOOL UP0, 0xe8 ;  /* 0x000000e8000079c8 */ /* 0x000e240008000600 */
[----:B0-----:R-:W-:-:S13]  /*0f10*/  PLOP3.LUT P0, PT, PT, PT, UP0, 0x80, 0x0 ;  /* 0x000000000000781c */ /* 0x001fda0003f0f008 */
[----:B------:R-:W-:Y:S05]  /*0f20*/  @!P0 BRA `(.L_x_8) ;  /* 0xfffffffc00f08947 */ /* 0x000fea000383ffff */
[----:B------:R-:W-:Y:S01]  /*0f30*/  ULDC.64 UR4, c[0x0][0x598] ;  /* 0x0001660000047ab9 */ /* 0x000fe20000000a00 */
[----:B------:R-:W-:Y:S01]  /*0f40*/  ULDC.64 UR36, c[0x0][0x208] ;  /* 0x0000820000247ab9 */ /* 0x000fe20000000a00 */
[----:B------:R-:W-:-:S04]  /*0f50*/  ISETP.NE.U32.AND P0, PT, RZ, UR4, PT ;  /* 0x00000004ff007c0c */ /* 0x000fc8000bf05070 */
[----:B------:R-:W-:-:S13]  /*0f60*/  ISETP.NE.AND.EX P0, PT, RZ, UR5, PT, P0 ;  /* 0x00000005ff007c0c */ /* 0x000fda000bf05300 */
[----:B------:R-:W-:Y:S05]  /*0f70*/  @!P0 BRA `(.L_x_11) ;  /* 0x00000000001c8947 */ /* 0x000fea0003800000 */
[----:B------:R-:W0:Y:S02]  /*0f80*/  LDC.64 R4, c[0x0][0x598] ;  /* 0x00016600ff047b82 */ /* 0x000e240000000a00 */
[----:B0-----:R-:W2:Y:S02]  /*0f90*/  LDG.E.64 R4, desc[UR36][R4.64] ;  /* 0x0000002404047981 */ /* 0x001ea4000c1e1b00 */
[----:B--2---:R-:W-:-:S04]  /*0fa0*/  ISETP.NE.U32.AND P0, PT, R4, RZ, PT ;  /* 0x000000ff0400720c */ /* 0x004fc80003f05070 */
[----:B------:R-:W-:-:S13]  /*0fb0*/  ISETP.NE.AND.EX P0, PT, R5, RZ, PT, P0 ;  /* 0x000000ff0500720c */ /* 0x000fda0003f05300 */
[----:B------:R-:W-:Y:S05]  /*0fc0*/  @!P0 BRA `(.L_x_11) ;  /* 0x0000000000088947 */ /* 0x000fea0003800000 */
[----:B------:R0:W5:Y:S01]  /*0fd0*/  LD.E R40, desc[UR36][R4.64] ;  /* 0x0000002404287980 */ /* 0x000162000c101900 */
[----:B------:R-:W-:Y:S05]  /*0fe0*/  BRA `(.L_x_12) ;  /* 0x0000000000247947 */ /* 0x000fea0003800000 */
.L_x_11:
[----:B------:R-:W-:Y:S02]  /*0ff0*/  ULDC.64 UR4, c[0x0][0x588] ;  /* 0x0001620000047ab9 */ /* 0x000fe40000000a00 */
[----:B------:R-:W-:-:S04]  /*1000*/  ISETP.NE.U32.AND P0, PT, RZ, UR4, PT ;  /* 0x00000004ff007c0c */ /* 0x000fc8000bf05070 */
[----:B------:R-:W-:-:S13]  /*1010*/  ISETP.NE.AND.EX P0, PT, RZ, UR5, PT, P0 ;  /* 0x00000005ff007c0c */ /* 0x000fda000bf05300 */
[----:B------:R-:W-:Y:S05]  /*1020*/  @!P0 BRA `(.L_x_13) ;  /* 0x00000000000c8947 */ /* 0x000fea0003800000 */
[----:B------:R-:W0:Y:S02]  /*1030*/  LDC.64 R4, c[0x0][0x588] ;  /* 0x00016200ff047b82 */ /* 0x000e240000000a00 */
[----:B0-----:R1:W5:Y:S01]  /*1040*/  LDG.E R40, desc[UR36][R4.64] ;  /* 0x0000002404287981 */ /* 0x001362000c1e1900 */
[----:B------:R-:W-:Y:S05]  /*1050*/  BRA `(.L_x_12) ;  /* 0x0000000000087947 */ /* 0x000fea0003800000 */
.L_x_13:
[----:B------:R-:W-:Y:S02]  /*1060*/  ULDC UR4, c[0x0][0x580] ;  /* 0x0001600000047ab9 */ /* 0x000fe40000000800 */
[----:B------:R-:W-:-:S07]  /*1070*/  IMAD.U32 R40, RZ, RZ, UR4 ;  /* 0x00000004ff287e24 */ /* 0x000fce000f8e00ff */
.L_x_12:
[----:B------:R-:W-:Y:S02]  /*1080*/  ULDC.64 UR4, c[0x0][0x5a0] ;  /* 0x0001680000047ab9 */ /* 0x000fe40000000a00 */
[----:B------:R-:W-:-:S04]  /*1090*/  ISETP.NE.U32.AND P0, PT, RZ, UR4, PT ;  /* 0x00000004ff007c0c */ /* 0x000fc8000bf05070 */
[----:B------:R-:W-:-:S13]  /*10a0*/  ISETP.NE.AND.EX P0, PT, RZ, UR5, PT, P0 ;  /* 0x00000005ff007c0c */ /* 0x000fda000bf05300 */
[----:B------:R-:W-:Y:S05]  /*10b0*/  @!P0 BRA `(.L_x_14) ;  /* 0x00000000001c8947 */ /* 0x000fea0003800000 */
[----:B01----:R-:W0:Y:S02]  /*10c0*/  LDC.64 R4, c[0x0][0x5a0] ;  /* 0x00016800ff047b82 */ /* 0x003e240000000a00 */
[----:B0-----:R-:W2:Y:S02]  /*10d0*/  LDG.E.64 R4, desc[UR36][R4.64] ;  /* 0x0000002404047981 */ /* 0x001ea4000c1e1b00 */
[----:B--2---:R-:W-:-:S04]  /*10e0*/  ISETP.NE.U32.AND P0, PT, R4, RZ, PT ;  /* 0x000000ff0400720c */ /* 0x004fc80003f05070 */
[----:B------:R-:W-:-:S13]  /*10f0*/  ISETP.NE.AND.EX P0, PT, R5, RZ, PT, P0 ;  /* 0x000000ff0500720c */ /* 0x000fda0003f05300 */
[----:B------:R-:W-:Y:S05]  /*1100*/  @!P0 BRA `(.L_x_14) ;  /* 0x0000000000088947 */ /* 0x000fea0003800000 */
[----:B------:R0:W5:Y:S01]  /*1110*/  LD.E R42, desc[UR36][R4.64] ;  /* 0x00000024042a7980 */ /* 0x000162000c101900 */
[----:B------:R-:W-:Y:S05]  /*1120*/  BRA `(.L_x_15) ;  /* 0x0000000000247947 */ /* 0x000fea0003800000 */
.L_x_14:
[----:B------:R-:W-:Y:S02]  /*1130*/  ULDC.64 UR4, c[0x0][0x590] ;  /* 0x0001640000047ab9 */ /* 0x000fe40000000a00 */
[----:B------:R-:W-:-:S04]  /*1140*/  ISETP.NE.U32.AND P0, PT, RZ, UR4, PT ;  /* 0x00000004ff007c0c */ /* 0x000fc8000bf05070 */
[----:B------:R-:W-:-:S13]  /*1150*/  ISETP.NE.AND.EX P0, PT, RZ, UR5, PT, P0 ;  /* 0x00000005ff007c0c */ /* 0x000fda000bf05300 */
[----:B------:R-:W-:Y:S05]  /*1160*/  @!P0 BRA `(.L_x_16) ;  /* 0x00000000000c8947 */ /* 0x000fea0003800000 */
[----:B------:R-:W2:Y:S02]  /*1170*/  LDC.64 R42, c[0x0][0x590] ;  /* 0x00016400ff2a7b82 */ /* 0x000ea40000000a00 */
[----:B--2---:R2:W5:Y:S01]  /*1180*/  LDG.E R42, desc[UR36][R42.64] ;  /* 0x000000242a2a7981 */ /* 0x004562000c1e1900 */
[----:B------:R-:W-:Y:S05]  /*1190*/  BRA `(.L_x_15) ;  /* 0x0000000000087947 */ /* 0x000fea0003800000 */
.L_x_16:
[----:B------:R-:W-:Y:S02]  /*11a0*/  ULDC UR4, c[0x0][0x584] ;  /* 0x0001610000047ab9 */ /* 0x000fe40000000800 */
[----:B------:R-:W-:-:S07]  /*11b0*/  IMAD.U32 R42, RZ, RZ, UR4 ;  /* 0x00000004ff2a7e24 */ /* 0x000fce000f8e00ff */
.L_x_15:
[----:B------:R-:W-:-:S13]  /*11c0*/  LOP3.LUT P0, RZ, R0, 0xff, RZ, 0xc0, !PT ;  /* 0x000000ff00ff7812 */ /* 0x000fda000780c0ff */
[----:B------:R-:W-:Y:S05]  /*11d0*/  @!P0 EXIT ;  /* 0x000000000000894d */ /* 0x000fea0003800000 */
[----:B------:R-:W-:Y:S01]  /*11e0*/  ULDC UR4, c[0x0][0x28c] ;  /* 0x0000a30000047ab9 */ /* 0x000fe20000000800 */
[----:B--2---:R-:W-:Y:S01]  /*11f0*/  LOP3.LUT R43, R19, 0x1, RZ, 0xfc, !PT ;  /* 0x00000001132b7812 */ /* 0x004fe200078efcff */
[----:B------:R-:W-:Y:S01]  /*1200*/  UIADD3 UR4, UR4, 0x3f, URZ ;  /* 0x0000003f04047890 */ /* 0x000fe2000fffe03f */
[----:B------:R-:W-:Y:S01]  /*1210*/  UMOV UR38, URZ ;  /* 0x0000003f00267c82 */ /* 0x000fe20008000000 */
[----:B------:R-:W-:Y:S02]  /*1220*/  UMOV UR39, URZ ;  /* 0x0000003f00277c82 */ /* 0x000fe40008000000 */
[----:B------:R-:W-:-:S04]  /*1230*/  USHF.R.S32.HI UR5, URZ, 0x1f, UR4 ;  /* 0x0000001f3f057899 */ /* 0x000fc80008011404 */
[----:B------:R-:W-:-:S04]  /*1240*/  ULEA.HI UR5, UR5, UR4, URZ, 0x6 ;  /* 0x0000000405057291 */ /* 0x000fc8000f8f303f */
[----:B------:R-:W-:-:S12]  /*1250*/  USHF.R.S32.HI UR40, URZ, 0x6, UR5 ;  /* 0x000000063f287899 */ /* 0x000fd80008011405 */
.L_x_66:
[----:B------:R-:W-:Y:S01]  /*1260*/  LOP3.LUT R0, R18, 0x80, RZ, 0xc0, !PT ;  /* 0x0000008012007812 */ /* 0x000fe200078ec0ff */
[----:B------:R-:W2:Y:S01]  /*1270*/  S2UR UR7, SR_CgaCtaId ;  /* 0x00000000000779c3 */ /* 0x000ea20000008800 */
[----:B------:R-:W-:Y:S02]  /*1280*/  UMOV UR6, 0x400 ;  /* 0x0000040000067882 */ /* 0x000fe40000000000 */
[----:B------:R-:W-:-:S06]  /*1290*/  SHF.R.U32.HI R0, RZ, 0x7, R0 ;  /* 0x00000007ff007819 */ /* 0x000fcc0000011600 */
[----:B---3--:R-:W3:Y:S01]  /*12a0*/  SHFL.IDX PT, R0, R0, RZ, 0x1f ;  /* 0x00001fff00007589 */ /* 0x008ee200000e0000 */
[----:B--2---:R-:W-:Y:S01]  /*12b0*/  ULEA UR6, UR7, UR6, 0x18 ;  /* 0x0000000607067291 */ /* 0x004fe2000f8ec03f */
[----:B---3--:R-:W-:-:S13]  /*12c0*/  R2UR UR4, R0 ;  /* 0x00000000000472ca */ /* 0x008fda00000e0000 */
[----:B------:R-:W-:-:S04]  /*12d0*/  ULEA.HI UR5, UR4, UR4, URZ, 0x1 ;  /* 0x0000000404057291 */ /* 0x000fc8000f8f083f */
[----:B------:R-:W-:-:S04]  /*12e0*/  ULOP3.LUT UR5, UR5, 0x7fffe, URZ, 0xc0, !UPT ;  /* 0x0007fffe05057892 */ /* 0x000fc8000f8ec03f */
[----:B------:R-:W-:-:S03]  /*12f0*/  UIADD3 UR5, UR4, -UR5, URZ ;  /* 0x8000000504057290 */ /* 0x000fc6000fffe03f */
[----:B------:R-:W-:Y:S01]  /*1300*/  ULDC UR4, c[0x0][0x28c] ;  /* 0x0000a30000047ab9 */ /* 0x000fe20000000800 */
[----:B------:R-:W-:Y:S01]  /*1310*/  ULEA UR5, UR5, UR6, 0xd ;  /* 0x0000000605057291 */ /* 0x000fe2000f8e683f */
[----:B------:R-:W-:-:S03]  /*1320*/  ISETP.LT.AND P0, PT, RZ, UR4, PT ;  /* 0x00000004ff007c0c */ /* 0x000fc6000bf01270 */
[----:B------:R-:W-:-:S04]  /*1330*/  UIADD3 UR5, UR5, 0x180, URZ ;  /* 0x0000018005057890 */ /* 0x000fc8000fffe03f */
[----:B------:R-:W-:-:S04]  /*1340*/  USHF.R.U32.HI UR5, URZ, 0x4, UR5 ;  /* 0x000000043f057899 */ /* 0x000fc80008011605 */
[----:B------:R-:W-:Y:S02]  /*1350*/  ULOP3.LUT UR41, UR5, 0x3fff, URZ, 0xc0, !UPT ;  /* 0x00003fff05297892 */ /* 0x000fe4000f8ec03f */
[----:B----45:R-:W-:Y:S10]  /*1360*/  @P0 BRA `(.L_x_17) ;  /* 0x0000000000400947 */ /* 0x030ff40003800000 */
[----:B------:R-:W-:Y:S01]  /*1370*/  MOV R0, 0x0 ;  /* 0x0000000000007802 */ /* 0x000fe20000000f00 */
[----:B------:R-:W-:Y:S01]  /*1380*/  ULDC.64 UR4, c[0x4][0x68] ;  /* 0x01001a0000047ab9 */ /* 0x000fe20000000a00 */
[----:B------:R-:W-:Y:S01]  /*1390*/  ULDC.64 UR6, c[0x4][0x8] ;  /* 0x0100020000067ab9 */ /* 0x000fe20000000a00 */
[----:B01----:R-:W-:Y:S01]  /*13a0*/  IMAD.U32 R4, RZ, RZ, UR4 ;  /* 0x00000004ff047e24 */ /* 0x003fe2000f8e00ff */
[----:B------:R0:W1:Y:S01]  /*13b0*/  LDC.64 R14, c[0x4][R0] ;  /* 0x01000000000e7b82 */ /* 0x0000620000000a00 */
[----:B------:R-:W-:Y:S01]  /*13c0*/  IMAD.U32 R5, RZ, RZ, UR5 ;  /* 0x00000005ff057e24 */ /* 0x000fe2000f8e00ff */
[----:B------:R-:W-:Y:S01]  /*13d0*/  ULDC.64 UR4, c[0x4][0x70] ;  /* 0x01001c0000047ab9 */ /* 0x000fe20000000a00 */
[----:B------:R-:W-:Y:S02]  /*13e0*/  IMAD.U32 R10, RZ, RZ, UR6 ;  /* 0x00000006ff0a7e24 */ /* 0x000fe4000f8e00ff */
[----:B------:R-:W-:Y:S02]  /*13f0*/  IMAD.U32 R6, RZ, RZ, UR4 ;  /* 0x00000004ff067e24 */ /* 0x000fe4000f8e00ff */
[----:B------:R-:W-:-:S02]  /*1400*/  IMAD.U32 R7, RZ, RZ, UR5 ;  /* 0x00000005ff077e24 */ /* 0x000fc4000f8e00ff */
[----:B------:R-:W-:Y:S02]  /*1410*/  IMAD.U32 R11, RZ, RZ, UR7 ;  /* 0x00000007ff0b7e24 */ /* 0x000fe4000f8e00ff */
[----:B------:R-:W-:Y:S02]  /*1420*/  IMAD.MOV.U32 R8, RZ, RZ, 0x1e1 ;  /* 0x000001e1ff087424 */ /* 0x000fe400078e00ff */
[----:B------:R-:W-:Y:S02]  /*1430*/  IMAD.MOV.U32 R12, RZ, RZ, 0x1 ;  /* 0x00000001ff0c7424 */ /* 0x000fe400078e00ff */
[----:B0-----:R-:W-:-:S07]  /*1440*/  IMAD.MOV.U32 R13, RZ, RZ, RZ ;  /* 0x000000ffff0d7224 */ /* 0x001fce00078e00ff */
[----:B------:R-:W-:-:S07]  /*1450*/  LEPC R20, `(.L_x_17) ;  /* 0x000000001014794e */ /* 0x000fce0000000000 */
[----:B-1---5:R-:W-:Y:S05]  /*1460*/  CALL.ABS.NOINC R14 ;  /* 0x000000000e007343 */ /* 0x022fea0003c00000 */
.L_x_17:
[----:B------:R-:W-:-:S13]  /*1470*/  ISETP.NE.AND P0, PT, R43, 0x3, PT ;  /* 0x000000032b00780c */ /* 0x000fda0003f05270 */
[----:B------:R-:W-:Y:S05]  /*1480*/  @!P0 BRA `(.L_x_18) ;  /* 0x0000000000048947 */ /* 0x000fea0003800000 */
[----:B------:R-:W-:Y:S01]  /*1490*/  BPT.TRAP 0x1 ;  /* 0x000000040000795c */ /* 0x000fe20000300000 */
.L_x_18:
[----:B------:R-:W2:Y:S01]  /*14a0*/  S2UR UR5, SR_CgaCtaId ;  /* 0x00000000000579c3 */ /* 0x000ea20000008800 */
[----:B------:R-:W-:Y:S01]  /*14b0*/  UMOV UR4, 0x400 ;  /* 0x0000040000047882 */ /* 0x000fe20000000000 */
[----:B------:R-:W-:Y:S02]  /*14c0*/  IMAD.U32 R0, RZ, RZ, UR38 ;  /* 0x00000026ff007e24 */ /* 0x000fe4000f8e00ff */
[----:B------:R-:W-:-:S03]  /*14d0*/  IMAD.U32 R3, RZ, RZ, UR39 ;  /* 0x00000027ff037e24 */ /* 0x000fc6000f8e00ff */
[----:B------:R-:W-:Y:S01]  /*14e0*/  SHF.L.U32 R0, R0, 0x1f, RZ ;  /* 0x0000001f00007819 */ /* 0x000fe200000006ff */
[----:B--2---:R-:W-:-:S06]  /*14f0*/  ULEA UR4, UR5, UR4, 0x18 ;  /* 0x0000000405047291 */ /* 0x004fcc000f8ec03f */
[----:B------:R-:W-:-:S04]  /*1500*/  IMAD.U32 R6, RZ, RZ, UR4 ;  /* 0x00000004ff067e24 */ /* 0x000fc8000f8e00ff */
[----:B------:R-:W-:-:S04]  /*1510*/  IMAD R3, R3, 0x8, R6 ;  /* 0x0000000803037824 */ /* 0x000fc800078e0206 */
[----:B------:R2:W3:Y:S01]  /*1520*/  SYNCS.PHASECHK.TRANS64.TRYWAIT P1, [R3+URZ], R0 ;  /* 0x00000000030075a7 */ /* 0x0004e2000802017f */
[----:B------:R-:W-:Y:S05]  /*1530*/  @!P0 BRA `(.L_x_19) ;  /* 0x0000000000048947 */ /* 0x000fea0003800000 */
[----:B------:R-:W-:Y:S01]  /*1540*/  BPT.TRAP 0x1 ;  /* 0x000000040000795c */ /* 0x000fe20000300000 */
.L_x_19:
[----:B---3--:R-:W-:Y:S05]  /*1550*/  @P1 BRA `(.L_x_20) ;  /* 0x0000000000081947 */ /* 0x008fea0003800000 */
[----:B------:R-:W3:Y:S02]  /*1560*/  SYNCS.PHASECHK.TRANS64.TRYWAIT P1, [R3+URZ], R0 ;  /* 0x00000000030075a7 */ /* 0x000ee4000802017f */
[----:B---3--:R-:W-:Y:S05]  /*1570*/  @!P1 BRA `(.L_x_21) ;  /* 0x0000004000589947 */ /* 0x008fea0003800000 */
.L_x_20:
[----:B------:R-:W-:-:S04]  /*1580*/  UISETP.LT.AND UP0, UPT, UR40, 0x1, UPT ;  /* 0x000000012800788c */ /* 0x000fc8000bf01270 */
[----:B------:R-:W-:-:S06]  /*1590*/  USEL UR4, UR40, 0x1, UP0 ;  /* 0x0000000128047887 */ /* 0x000fcc0008000000 */
[----:B--23--:R-:W-:Y:S01]  /*15a0*/  IMAD.U32 R0, RZ, RZ, UR4 ;  /* 0x00000004ff007e24 */ /* 0x00cfe2000f8e00ff */
[----:B------:R-:W-:Y:S05]  /*15b0*/  WARPSYNC.ALL ;  /* 0x0000000000007948 */ /* 0x000fea0003800000 */
[----:B------:R-:W-:-:S04]  /*15c0*/  IADD3 R0, -R0, UR40, RZ ;  /* 0x0000002800007c10 */ /* 0x000fc8000fffe1ff */
[----:B------:R-:W-:Y:S02]  /*15d0*/  ISETP.GE.AND P1, PT, R0, 0x1, PT ;  /* 0x000000010000780c */ /* 0x000fe40003f26270 */
[----:B------:R-:W-:Y:S01]  /*15e0*/  R2UR UR4, R6 ;  /* 0x00000000060472ca */ /* 0x000fe200000e0000 */
[----:B------:R-:W-:Y:S01]  /*15f0*/  WARPGROUP.ARRIVE ;  /* 0x00000000000079c5 */ /* 0x000fe20000000000 */
[----:B------:R-:W-:Y:S01]  /*1600*/  UMOV UR9, 0x40000040 ;  /* 0x4000004000097882 */ /* 0x000fe20000000000 */
[----:B------:R-:W-:-:S10]  /*1610*/  UMOV UR11, 0x40000040 ;  /* 0x40000040000b7882 */ /* 0x000fd40000000000 */
[----:B------:R-:W-:-:S04]  /*1620*/  UIADD3 UR4, UR4, 0x30180, URZ ;  /* 0x0003018004047890 */ /* 0x000fc8000fffe03f */
[----:B------:R-:W-:-:S04]  /*1630*/  USHF.R.U32.HI UR4, URZ, 0x4, UR4 ;  /* 0x000000043f047899 */ /* 0x000fc80008011604 */
[----:B------:R-:W-:Y:S02]  /*1640*/  ULOP3.LUT UR5, UR4, 0x3fff, URZ, 0xc0, !UPT ;  /* 0x00003fff04057892 */ /* 0x000fe4000f8ec03f */
[----:B------:R-:W-:Y:S02]  /*1650*/  ULOP3.LUT UR4, UR41, 0x10000, URZ, 0xfc, !UPT ;  /* 0x0001000029047892 */ /* 0x000fe4000f8efc3f */
[----:B------:R-:W-:Y:S02]  /*1660*/  ULOP3.LUT UR5, UR5, 0x10000, URZ, 0xfc, !UPT ;  /* 0x0001000005057892 */ /* 0x000fe4000f8efc3f */
[----:B------:R-:W-:Y:S02]  /*1670*/  ULEA UR7, UR39, UR4, 0xb ;  /* 0x0000000427077291 */ /* 0x000fe4000f8e583f */
[----:B------:R-:W-:Y:S02]  /*1680*/  ULEA UR6, UR39, UR5, 0x7 ;  /* 0x0000000527067291 */ /* 0x000fe4000f8e383f */
[----:B------:R-:W-:-:S03]  /*1690*/  UIADD3 UR12, UR7, 0x400, URZ ;  /* 0x00000400070c7890 */ /* 0x000fc6000fffe03f */
[----:B------:R-:W-:Y:S02]  /*16a0*/  UMOV UR8, UR7 ;  /* 0x0000000700087c82 */ /* 0x000fe40008000000 */
[----:B------:R-:W-:Y:S02]  /*16b0*/  UMOV UR10, UR6 ;  /* 0x00000006000a7c82 */ /* 0x000fe40008000000 */
[----:B------:R-:W-:Y:S01]  /*16c0*/  HGMMA.64x16x16.F32.BF16 R32, gdesc[UR8], RZ, !UPT, gsb0 ;  /* 0x00200000082079f0 */ /* 0x000fe2000c0018ff */
[----:B------:R-:W-:Y:S01]  /*16d0*/  UMOV UR8, UR12 ;  /* 0x0000000c00087c82 */ /* 0x000fe20008000000 */
[----:B------:R-:W-:Y:S01]  /*16e0*/  UMOV UR9, 0x40000040 ;  /* 0x4000004000097882 */ /* 0x000fe20000000000 */
[----:B------:R-:W-:Y:S01]  /*16f0*/  UIADD3 UR12, UR7, 0x402, URZ ;  /* 0x00000402070c7890 */ /* 0x000fe2000fffe03f */
[----:B------:R-:W-:Y:S02]  /*1700*/  WARPGROUP.DEPBAR.LE gsb0, 0x0 ;  /* 0x00008000000079c5 */ /* 0x000fe40000010000 */
[----:B------:R-:W-:-:S06]  /*1710*/  WARPGROUP.ARRIVE ;  /* 0x00000000000079c5 */ /* 0x000fcc0000000000 */
[----:B------:R-:W-:Y:S01]  /*1720*/  HGMMA.64x16x16.F32.BF16 R24, gdesc[UR8], RZ, !UPT, gsb0 ;  /* 0x00200000081879f0 */ /* 0x000fe2000c0018ff */
[----:B------:R-:W-:Y:S02]  /*1730*/  UIADD3 UR8, UR7, 0x2, URZ ;  /* 0x0000000207087890 */ /* 0x000fe4000fffe03f */
[----:B------:R-:W-:Y:S01]  /*1740*/  UIADD3 UR10, UR6, 0x2, URZ ;  /* 0x00000002060a7890 */ /* 0x000fe2000fffe03f */
[----:B------:R-:W-:Y:S01]  /*1750*/  UMOV UR9, 0x40000040 ;  /* 0x4000004000097882 */ /* 0x000fe20000000000 */
[----:B------:R-:W-:Y:S01]  /*1760*/  UMOV UR11, 0x40000040 ;  /* 0x40000040000b7882 */ /* 0x000fe20000000000 */
[----:B------:R-:W-:Y:S02]  /*1770*/  WARPGROUP.DEPBAR.LE gsb0, 0x0 ;  /* 0x00008000000079c5 */ /* 0x000fe40000010000 */
[----:B------:R-:W-:-:S06]  /*1780*/  WARPGROUP.ARRIVE ;  /* 0x00000000000079c5 */ /* 0x000fcc0000000000 */
[----:B------:R-:W-:Y:S01]  /*1790*/  HGMMA.64x16x16.F32.BF16 R32, gdesc[UR8], R32, gsb0 ;  /* 0x00200000082079f0 */ /* 0x000fe20008001820 */
[----:B------:R-:W-:Y:S01]  /*17a0*/  UMOV UR8, UR12 ;  /* 0x0000000c00087c82 */ /* 0x000fe20008000000 */
[----:B------:R-:W-:Y:S01]  /*17b0*/  UMOV UR9, 0x40000040 ;  /* 0x4000004000097882 */ /* 0x000fe20000000000 */
[----:B------:R-:W-:Y:S01]  /*17c0*/  UIADD3 UR12, UR7, 0x404, URZ ;  /* 0x00000404070c7890 */ /* 0x000fe2000fffe03f */
[----:B------:R-:W-:Y:S02]  /*17d0*/  WARPGROUP.DEPBAR.LE gsb0, 0x0 ;  /* 0x00008000000079c5 */ /* 0x000fe40000010000 */
[----:B------:R-:W-:-:S06]  /*17e0*/  WARPGROUP.ARRIVE ;  /* 0x00000000000079c5 */ /* 0x000fcc0000000000 */
[----:B------:R-:W-:Y:S01]  /*17f0*/  HGMMA.64x16x16.F32.BF16 R24, gdesc[UR8], R24, gsb0 ;  /* 0x00200000081879f0 */ /* 0x000fe20008001818 */
        /* <DEDUP_REMOVED lines=9> */
[----:B------:R-:W-:Y:S02]  /*1890*/  WARPGROUP.DEPBAR.LE gsb0, 0x0 ;  /* 0x00008000000079c5 */ /* 0x000fe40000010000 */
[----:B------:R-:W-:-:S06]  /*18a0*/  WARPGROUP.ARRIVE ;  /* 0x00000000000079c5 */ /* 0x000fcc0000000000 */
[----:B------:R-:W-:Y:S01]  /*18b0*/  HGMMA.64x16x16.F32.BF16 R24, gdesc[UR8], R24, gsb0 ;  /* 0x00200000081879f0 */ /* 0x000fe20008001818 */
[----:B------:R-:W-:Y:S02]  /*18c0*/  UIADD3 UR8, UR7, 0x6, URZ ;  /* 0x0000000607087890 */ /* 0x000fe4000fffe03f */
[----:B------:R-:W-:Y:S01]  /*18d0*/  UIADD3 UR10, UR6, 0x6, URZ ;  /* 0x00000006060a7890 */ /* 0x000fe2000fffe03f */
[----:B------:R-:W-:Y:S01]  /*18e0*/  UMOV UR9, 0x40000040 ;  /* 0x4000004000097882 */ /* 0x000fe20000000000 */
[----:B------:R-:W-:Y:S01]  /*18f0*/  UMOV UR11, 0x40000040 ;  /* 0x40000040000b7882 */ /* 0x000fe20000000000 */
[----:B------:R-:W-:Y:S01]  /*1900*/  UIADD3 UR7, UR7, 0x406, URZ ;  /* 0x0000040607077890 */ /* 0x000fe2000fffe03f */
[----:B------:R-:W-:Y:S02]  /*1910*/  WARPGROUP.DEPBAR.LE gsb0, 0x0 ;  /* 0x00008000000079c5 */ /* 0x000fe40000010000 */
[----:B------:R-:W-:-:S06]  /*1920*/  WARPGROUP.ARRIVE ;  /* 0x00000000000079c5 */ /* 0x000fcc0000000000 */
[----:B------:R-:W-:Y:S01]  /*1930*/  HGMMA.64x16x16.F32.BF16 R32, gdesc[UR8], R32, gsb0 ;  /* 0x00200000082079f0 */ /* 0x000fe20008001820 */
[----:B------:R-:W-:Y:S01]  /*1940*/  UMOV UR8, UR7 ;  /* 0x0000000700087c82 */ /* 0x000fe20008000000 */
[----:B------:R-:W-:Y:S01]  /*1950*/  UMOV UR9, 0x40000040 ;  /* 0x4000004000097882 */ /* 0x000fe20000000000 */
[----:B------:R-:W-:Y:S02]  /*1960*/  WARPGROUP.DEPBAR.LE gsb0, 0x0 ;  /* 0x00008000000079c5 */ /* 0x000fe40000010000 */
[----:B------:R-:W-:-:S06]  /*1970*/  WARPGROUP.ARRIVE ;  /* 0x00000000000079c5 */ /* 0x000fcc0000000000 */
[----:B------:R-:W-:Y:S03]  /*1980*/  HGMMA.64x16x16.F32.BF16 R24, gdesc[UR8], R24, gsb0 ;  /* 0x00200000081879f0 */ /* 0x000fe60008001818 */
[----:B------:R-:W-:Y:S02]  /*1990*/  WARPGROUP.DEPBAR.LE gsb0, 0x0 ;  /* 0x00008000000079c5 */ /* 0x000fe40000010000 */
[----:B------:R-:W-:Y:S05]  /*19a0*/  @!P1 BRA `(.L_x_22) ;  /* 0x0000000400849947 */ /* 0x000fea0003800000 */
[----:B------:R-:W-:Y:S02]  /*19b0*/  UIADD3 UR6, UR39, 0x1, URZ ;  /* 0x0000000127067890 */ /* 0x000fe4000fffe03f */
[----:B------:R-:W-:Y:S02]  /*19c0*/  IMAD.U32 R3, RZ, RZ, UR39 ;  /* 0x00000027ff037e24 */ /* 0x000fe4000f8e00ff */
[----:B------:R-:W-:-:S04]  /*19d0*/  UISETP.NE.AND UP0, UPT, UR6, 0x6, UPT ;  /* 0x000000060600788c */ /* 0x000fc8000bf05270 */
[----:B------:R-:W-:Y:S02]  /*19e0*/  USEL UR7, URZ, 0x1, UP0 ;  /* 0x000000013f077887 */ /* 0x000fe40008000000 */
[----:B------:R-:W-:Y:S02]  /*19f0*/  USEL UR6, UR6, URZ, UP0 ;  /* 0x0000003f06067287 */ /* 0x000fe40008000000 */
[----:B------:R-:W-:-:S06]  /*1a00*/  ULOP3.LUT UR7, UR38, UR7, URZ, 0x3c, !UPT ;  /* 0x0000000726077292 */ /* 0x000fcc000f8e3c3f */
[----:B------:R-:W-:-:S07]  /*1a10*/  IMAD.U32 R7, RZ, RZ, UR7 ;  /* 0x00000007ff077e24 */ /* 0x000fce000f8e00ff */
.L_x_29:
[----:B------:R-:W-:Y:S05]  /*1a20*/  @!P0 BRA `(.L_x_23) ;  /* 0x0000000000048947 */ /* 0x000fea0003800000 */
[----:B------:R-:W-:Y:S01]  /*1a30*/  BPT.TRAP 0x1 ;  /* 0x000000040000795c */ /* 0x000fe20000300000 */
.L_x_23:
[----:B------:R-:W2:Y:S01]  /*1a40*/  S2UR UR8, SR_CgaCtaId ;  /* 0x00000000000879c3 */ /* 0x000ea20000008800 */
[----:B------:R-:W-:Y:S01]  /*1a50*/  UMOV UR7, 0x400 ;  /* 0x0000040000077882 */ /* 0x000fe20000000000 */
[----:B01----:R-:W-:Y:S01]  /*1a60*/  IMAD.U32 R5, RZ, RZ, UR6 ;  /* 0x00000006ff057e24 */ /* 0x003fe2000f8e00ff */
[----:B------:R-:W-:Y:S01]  /*1a70*/  SHF.L.U32 R4, R7, 0x1f, RZ ;  /* 0x0000001f07047819 */ /* 0x000fe200000006ff */
[----:B--2---:R-:W-:-:S06]  /*1a80*/  ULEA UR7, UR8, UR7, 0x18 ;  /* 0x0000000708077291 */ /* 0x004fcc000f8ec03f */
[----:B------:R-:W-:-:S04]  /*1a90*/  IMAD.U32 R6, RZ, RZ, UR7 ;  /* 0x00000007ff067e24 */ /* 0x000fc8000f8e00ff */
[----:B------:R-:W-:-:S04]  /*1aa0*/  IMAD R5, R5, 0x8, R6 ;  /* 0x0000000805057824 */ /* 0x000fc800078e0206 */
[----:B------:R0:W1:Y:S01]  /*1ab0*/  SYNCS.PHASECHK.TRANS64.TRYWAIT P1, [R5+URZ], R4 ;  /* 0x00000004050075a7 */ /* 0x000062000802017f */
[----:B------:R-:W-:Y:S05]  /*1ac0*/  @!P0 BRA `(.L_x_24) ;  /* 0x0000000000048947 */ /* 0x000fea0003800000 */
[----:B------:R-:W-:Y:S01]  /*1ad0*/  BPT.TRAP 0x1 ;  /* 0x000000040000795c */ /* 0x000fe20000300000 */
.L_x_24:
[----:B-1----:R-:W-:Y:S05]  /*1ae0*/  @P1 BRA `(.L_x_25) ;  /* 0x0000000000081947 */ /* 0x002fea0003800000 */
[----:B------:R-:W1:Y:S02]  /*1af0*/  SYNCS.PHASECHK.TRANS64.TRYWAIT P1, [R5+URZ], R4 ;  /* 0x00000004050075a7 */ /* 0x000e64000802017f */
[----:B-1----:R-:W-:Y:S05]  /*1b00*/  @!P1 BRA `(.L_x_26) ;  /* 0x0000003c00089947 */ /* 0x002fea0003800000 */
.L_x_25:
[----:B------:R-:W-:Y:S01]  /*1b10*/  ULEA UR7, UR6, UR5, 0x7 ;  /* 0x0000000506077291 */ /* 0x000fe2000f8e383f */
[----:B------:R-:W-:Y:S01]  /*1b20*/  WARPGROUP.ARRIVE ;  /* 0x00000000000079c5 */ /* 0x000fe20000000000 */
[----:B------:R-:W-:Y:S01]  /*1b30*/  ULEA UR12, UR6, UR4, 0xb ;  /* 0x00000004060c7291 */ /* 0x000fe2000f8e583f */
[----:B------:R-:W-:Y:S01]  /*1b40*/  UMOV UR11, 0x40000040 ;  /* 0x40000040000b7882 */ /* 0x000fe20000000000 */
[----:B------:R-:W-:Y:S02]  /*1b50*/  UMOV UR9, 0x40000040 ;  /* 0x4000004000097882 */ /* 0x000fe40000000000 */
[----:B------:R-:W-:Y:S01]  /*1b60*/  UIADD3 UR13, UR12, 0x400, URZ ;  /* 0x000004000c0d7890 */ /* 0x000fe2000fffe03f */
[----:B------:R-:W-:Y:S02]  /*1b70*/  UMOV UR10, UR7 ;  /* 0x00000007000a7c82 */ /* 0x000fe40008000000 */
[----:B------:R-:W-:Y:S02]  /*1b80*/  UMOV UR8, UR12 ;  /* 0x0000000c00087c82 */ /* 0x000fe40008000000 */
[----:B------:R-:W-:Y:S01]  /*1b90*/  HGMMA.64x16x16.F32.BF16 R32, gdesc[UR8], R32, gsb0 ;  /* 0x00200000082079f0 */ /* 0x000fe20008001820 */
[----:B------:R-:W-:Y:S01]  /*1ba0*/  UMOV UR9, 0x40000040 ;  /* 0x4000004000097882 */ /* 0x000fe20000000000 */
[----:B------:R-:W-:Y:S01]  /*1bb0*/  UMOV UR8, UR13 ;  /* 0x0000000d00087c82 */ /* 0x000fe20008000000 */
[----:B------:R-:W-:Y:S01]  /*1bc0*/  UIADD3 UR13, UR12, 0x402, URZ ;  /* 0x000004020c0d7890 */ /* 0x000fe2000fffe03f */
[----:B------:R-:W-:-:S02]  /*1bd0*/  WARPGROUP.DEPBAR.LE gsb0, 0x0 ;  /* 0x00008000000079c5 */ /* 0x000fc40000010000 */
        /* <DEDUP_REMOVED lines=42> */
[----:B------:R-:W-:Y:S01]  /*1e80*/  BPT.TRAP 0x1 ;  /* 0x000000040000795c */ /* 0x000fe20000300000 */
.L_x_27:
[----:B------:R-:W-:-:S13]  /*1e90*/  ISETP.NE.AND P1, PT, R22, RZ, PT ;  /* 0x000000ff1600720c */ /* 0x000fda0003f25270 */
[----:B01----:R-:W-:-:S04]  /*1ea0*/  @P1 IMAD R4, R3, 0x8, R6 ;  /* 0x0000000803041824 */ /* 0x003fc800078e0206 */
[----:B------:R-:W-:-:S05]  /*1eb0*/  @P1 VIADD R4, R4, 0x30 ;  /* 0x0000003004041836 */ /* 0x000fca0000000000 */
[----:B------:R-:W-:-:S04]  /*1ec0*/  @P1 PRMT R4, R23, 0x654, R4 ;  /* 0x0000065417041816 */ /* 0x000fc80000000004 */
[----:B------:R0:W-:Y:S01]  /*1ed0*/  @P1 SYNCS.ARRIVE.TRANS64.RED.A1T0 RZ, [R4+URZ], RZ ;  /* 0x000000ff04ff19a7 */ /* 0x0001e2000810043f */
[----:B------:R-:W-:-:S13]  /*1ee0*/  ISETP.GT.U32.AND P1, PT, R19, 0x1, PT ;  /* 0x000000011300780c */ /* 0x000fda0003f24070 */
[----:B0-----:R-:W-:Y:S05]  /*1ef0*/  @P1 BRA `(.L_x_28) ;  /* 0x0000000000041947 */ /* 0x001fea0003800000 */
[----:B------:R-:W-:Y:S01]  /*1f00*/  BPT.TRAP 0x1 ;  /* 0x000000040000795c */ /* 0x000fe20000300000 */
.L_x_28:
[----:B------:R-:W-:Y:S01]  /*1f10*/  UIADD3 UR6, UR6, 0x1, URZ ;  /* 0x0000000106067890 */ /* 0x000fe2000fffe03f */
[C---:B------:R-:W-:Y:S01]  /*1f20*/  ISETP.GT.AND P2, PT, R0.reuse, 0x1, PT ;  /* 0x000000010000780c */ /* 0x040fe20003f44270 */
[----:B------:R-:W-:Y:S02]  /*1f30*/  VIADD R3, R3, 0x1 ;  /* 0x0000000103037836 */ /* 0x000fe40000000000 */
[----:B------:R-:W-:Y:S01]  /*1f40*/  UISETP.NE.AND UP0, UPT, UR6, 0x6, UPT ;  /* 0x000000060600788c */ /* 0x000fe2000bf05270 */
[----:B------:R-:W-:Y:S02]  /*1f50*/  VIADD R0, R0, 0xffffffff ;  /* 0xffffffff00007836 */ /* 0x000fe40000000000 */
[C---:B------:R-:W-:Y:S01]  /*1f60*/  ISETP.NE.AND P1, PT, R3.reuse, 0x6, PT ;  /* 0x000000060300780c */ /* 0x040fe20003f25270 */
[----:B------:R-:W-:Y:S02]  /*1f70*/  USEL UR7, URZ, 0x1, UP0 ;  /* 0x000000013f077887 */ /* 0x000fe40008000000 */
[----:B------:R-:W-:Y:S01]  /*1f80*/  USEL UR6, UR6, URZ, UP0 ;  /* 0x0000003f06067287 */ /* 0x000fe20008000000 */
[----:B------:R-:W-:-:S03]  /*1f90*/  SEL R3, R3, RZ, P1 ;  /* 0x000000ff03037207 */ /* 0x000fc60000800000 */
[----:B------:R-:W-:Y:S01]  /*1fa0*/  LOP3.LUT R7, R7, UR7, RZ, 0x3c, !PT ;  /* 0x0000000707077c12 */ /* 0x000fe2000f8e3cff */
[----:B------:R-:W-:Y:S07]  /*1fb0*/  @P2 BRA `(.L_x_29) ;  /* 0xfffffff800982947 */ /* 0x000fee000383ffff */
.L_x_22:
[----:B------:R-:W2:Y:S02]  /*1fc0*/  LDC R0, c[0x0][0x28c] ;  /* 0x0000a300ff007b82 */ /* 0x000ea40000000800 */
[----:B--2---:R-:W-:-:S13]  /*1fd0*/  ISETP.GE.AND P1, PT, R0, 0x1, PT ;  /* 0x000000010000780c */ /* 0x004fda0003f26270 */
[----:B------:R-:W-:Y:S05]  /*1fe0*/  @!P1 BRA `(.L_x_30) ;  /* 0x0000000000509947 */ /* 0x000fea0003800000 */
[----:B------:R-:W-:Y:S05]  /*1ff0*/  @!P0 BRA `(.L_x_31) ;  /* 0x0000000000048947 */ /* 0x000fea0003800000 */
[----:B------:R-:W-:Y:S01]  /*2000*/  BPT.TRAP 0x1 ;  /* 0x000000040000795c */ /* 0x000fe20000300000 */
.L_x_31:
[----:B------:R-:W-:Y:S01]  /*2010*/  ISETP.NE.AND P0, PT, R22, RZ, PT ;  /* 0x000000ff1600720c */ /* 0x000fe20003f05270 */
[----:B------:R-:W-:Y:S01]  /*2020*/  BSSY B0, `(.L_x_32) ;  /* 0x000000e000007945 */ /* 0x000fe20003800000 */
[----:B------:R-:W-:-:S11]  /*2030*/  ISETP.GT.U32.AND P1, PT, R19, 0x1, PT ;  /* 0x000000011300780c */ /* 0x000fd60003f24070 */
[----:B------:R-:W-:Y:S05]  /*2040*/  @!P0 BRA `(.L_x_33) ;  /* 0x00000000002c8947 */ /* 0x000fea0003800000 */
[----:B------:R-:W-:-:S04]  /*2050*/  UISETP.LT.AND UP0, UPT, UR40, 0x1, UPT ;  /* 0x000000012800788c */ /* 0x000fc8000bf01270 */
[----:B------:R-:W-:-:S04]  /*2060*/  USEL UR6, UR40, 0x1, UP0 ;  /* 0x0000000128067887 */ /* 0x000fc80008000000 */
[----:B------:R-:W-:-:S04]  /*2070*/  UIADD3 UR6, UR39, UR40, -UR6 ;  /* 0x0000002827067290 */ /* 0x000fc8000fffe806 */
[----:B------:R-:W-:-:S04]  /*2080*/  UIMAD.WIDE.U32 UR4, UR6, -0x55555555, URZ ;  /* 0xaaaaaaab060478a5 */ /* 0x000fc8000f8e003f */
[----:B------:R-:W-:-:S04]  /*2090*/  USHF.R.U32.HI UR4, URZ, 0x2, UR5 ;  /* 0x000000023f047899 */ /* 0x000fc80008011605 */
[----:B------:R-:W-:-:S06]  /*20a0*/  UIMAD UR6, UR4, -0x6, UR6 ;  /* 0xfffffffa040678a4 */ /* 0x000fcc000f8e0206 */
[----:B------:R-:W-:-:S04]  /*20b0*/  IMAD.U32 R3, RZ, RZ, UR6 ;  /* 0x00000006ff037e24 */ /* 0x000fc8000f8e00ff */
[----:B------:R-:W-:-:S04]  /*20c0*/  IMAD R0, R3, 0x8, R6 ;  /* 0x0000000803007824 */ /* 0x000fc800078e0206 */
[----:B------:R-:W-:-:S05]  /*20d0*/  VIADD R0, R0, 0x30 ;  /* 0x0000003000007836 */ /* 0x000fca0000000000 */
[----:B------:R-:W-:-:S04]  /*20e0*/  PRMT R0, R23, 0x654, R0 ;  /* 0x0000065417007816 */ /* 0x000fc80000000000 */
[----:B------:R2:W-:Y:S03]  /*20f0*/  SYNCS.ARRIVE.TRANS64.RED.A1T0 RZ, [R0+URZ], RZ ;  /* 0x000000ff00ff79a7 */ /* 0x0005e6000810043f */
.L_x_33:
[----:B------:R-:W-:Y:S05]  /*2100*/  BSYNC B0 ;  /* 0x0000000000007941 */ /* 0x000fea0003800000 */
.L_x_32:
[----:B------:R-:W-:Y:S05]  /*2110*/  @P1 BRA `(.L_x_30) ;  /* 0x0000000000041947 */ /* 0x000fea0003800000 */
[----:B------:R-:W-:Y:S01]  /*2120*/  BPT.TRAP 0x1 ;  /* 0x000000040000795c */ /* 0x000fe20000300000 */
.L_x_30:
[----:B------:R-:W3:Y:S01]  /*2130*/  LDC R6, c[0x0][0x288] ;  /* 0x0000a200ff067b82 */ /* 0x000ee20000000800 */
[--C-:B--2---:R-:W-:Y:S01]  /*2140*/  SHF.R.U32.HI R0, RZ, 0x2, R18.reuse ;  /* 0x00000002ff007819 */ /* 0x104fe20000011612 */
[----:B------:R-:W-:Y:S01]  /*2150*/  IMAD.SHL.U32 R45, R45, 0x10, RZ ;  /* 0x000000102d2d7824 */ /* 0x000fe200078e00ff */
[----:B01----:R-:W-:Y:S01]  /*2160*/  SHF.R.U32.HI R5, RZ, 0x7, R18 ;  /* 0x00000007ff057819 */ /* 0x003fe20000011612 */
[----:B------:R-:W-:Y:S01]  /*2170*/  UIADD3 UR39, UR40, UR39, URZ ;  /* 0x0000002728277290 */ /* 0x000fe2000fffe03f */
[----:B------:R-:W-:Y:S01]  /*2180*/  LOP3.LUT R3, R0, 0x7, RZ, 0xc0, !PT ;  /* 0x0000000700037812 */ /* 0x000fe200078ec0ff */
[----:B------:R-:W-:Y:S01]  /*2190*/  IMAD.SHL.U32 R9, R44, 0x100, RZ ;  /* 0x000001002c097824 */ /* 0x000fe200078e00ff */
[----:B------:R-:W-:Y:S01]  /*21a0*/  LOP3.LUT R0, R5, 0x1, RZ, 0xc0, !PT ;  /* 0x0000000105007812 */ /* 0x000fe200078ec0ff */
[----:B------:R-:W-:Y:S01]  /*21b0*/  UISETP.GT.U32.AND UP0, UPT, UR39, 0x5, UPT ;  /* 0x000000052700788c */ /* 0x000fe2000bf04070 */
[----:B------:R-:W-:Y:S01]  /*21c0*/  LOP3.LUT R4, R18, 0x60, RZ, 0xc0, !PT ;  /* 0x0000006012047812 */ /* 0x000fe200078ec0ff */
[----:B------:R-:W-:Y:S01]  /*21d0*/  ULDC UR7, c[0x0][0x284] ;  /* 0x0000a10000077ab9 */ /* 0x000fe20000000800 */
[----:B------:R-:W-:Y:S01]  /*21e0*/  UISETP.GE.U32.AND UP1, UPT, UR40, 0x6, UPT ;  /* 0x000000062800788c */ /* 0x000fe2000bf26070 */
[----:B------:R-:W-:Y:S01]  /*21f0*/  IMAD.SHL.U32 R10, R0, 0x40, RZ ;  /* 0x00000040000a7824 */ /* 0x000fe200078e00ff */
[----:B------:R-:W-:Y:S01]  /*2200*/  SHF.R.U32.HI R8, RZ, 0x1, R4 ;  /* 0x00000001ff087819 */ /* 0x000fe20000011604 */
[----:B------:R-:W-:Y:S01]  /*2210*/  UISETP.LT.U32.AND UP0, UPT, UR40, 0x6, UP0 ;  /* 0x000000062800788c */ /* 0x000fe20008701070 */
[----:B------:R-:W-:Y:S01]  /*2220*/  LOP3.LUT R4, R18, 0x3, RZ, 0xc0, !PT ;  /* 0x0000000312047812 */ /* 0x000fe200078ec0ff */
[----:B------:R-:W-:Y:S01]  /*2230*/  ULDC.64 UR8, c[0x0][0x5d0] ;  /* 0x0001740000087ab9 */ /* 0x000fe20000000a00 */
[--C-:B------:R-:W-:Y:S01]  /*2240*/  IADD3 R5, RZ, -R8, -R3.reuse ;  /* 0x80000008ff057210 */ /* 0x100fe20007ffe803 */
[----:B------:R-:W-:Y:S01]  /*2250*/  UIMAD.WIDE.U32 UR4, UR39, -0x55555555, URZ ;  /* 0xaaaaaaab270478a5 */ /* 0x000fe2000f8e003f */
[----:B------:R-:W-:Y:S01]  /*2260*/  LOP3.LUT R3, R10, 0x40, R3, 0xe2, !PT ;  /* 0x000000400a037812 */ /* 0x000fe200078ee203 */
[----:B------:R-:W-:Y:S01]  /*2270*/  USEL UR6, URZ, 0x1, !UP0 ;  /* 0x000000013f067887 */ /* 0x000fe2000c000000 */
[----:B------:R-:W-:Y:S01]  /*2280*/  SHF.R.S32.HI R21, RZ, 0x1f, R41 ;  /* 0x0000001fff157819 */ /* 0x000fe20000011429 */
[----:B------:R-:W-:Y:S01]  /*2290*/  IMAD R0, R0, -0x40, R5 ;  /* 0xffffffc000007824 */ /* 0x000fe200078e0205 */
[----:B------:R-:W-:Y:S01]  /*22a0*/  USHF.R.U32.HI UR4, URZ, 0x2, UR5 ;  /* 0x000000023f047899 */ /* 0x000fe20008011605 */
[----:B---3--:R-:W-:Y:S01]  /*22b0*/  IMAD R10, R4, -0x2, R6 ;  /* 0xfffffffe040a7824 */ /* 0x008fe200078e0206 */
[----:B------:R-:W-:Y:S01]  /*22c0*/  ISETP.GE.AND P0, PT, R45, R6, PT ;  /* 0x000000062d00720c */ /* 0x000fe20003f06270 */
[----:B------:R-:W-:Y:S01]  /*22d0*/  IMAD.SHL.U32 R4, R18, 0x2, RZ ;  /* 0x0000000212047824 */ /* 0x000fe200078e00ff */
[----:B------:R-:W-:Y:S01]  /*22e0*/  ULOP3.LUT UR38, UR38, UR6, URZ, 0x3c, !UPT ;  /* 0x0000000626267292 */ /* 0x000fe2000f8e3c3f */
[----:B------:R-:W-:Y:S01]  /*22f0*/  IMAD R6, R21, UR8, RZ ;  /* 0x0000000815067c24 */ /* 0x000fe2000f8e02ff */
[----:B------:R-:W-:Y:S01]  /*2300*/  ISETP.GE.OR P0, PT, R9, UR7, P0 ;  /* 0x0000000709007c0c */ /* 0x000fe20008706670 */
[----:B------:R-:W-:Y:S01]  /*2310*/  IMAD.WIDE R14, R44, 0x100, RZ ;  /* 0x000001002c0e7825 */ /* 0x000fe200078e02ff */
[----:B------:R-:W-:Y:S01]  /*2320*/  LOP3.LUT R4, R45, 0x6, R4, 0xf8, !PT ;  /* 0x000000062d047812 */ /* 0x000fe200078ef804 */
[----:B------:R-:W-:Y:S01]  /*2330*/  UIMAD UR39, UR4, -0x6, UR39 ;  /* 0xfffffffa042778a4 */ /* 0x000fe2000f8e0227 */
[----:B------:R-:W-:Y:S01]  /*2340*/  IADD3 R58, -R9, UR7, R0 ;  /* 0x00000007093a7c10 */ /* 0x000fe2000fffe100 */
[----:B------:R-:W-:Y:S01]  /*2350*/  IMAD R11, R41, UR9, R6 ;  /* 0x00000009290b7c24 */ /* 0x000fe2000f8e0206 */
[----:B------:R-:W-:Y:S01]  /*2360*/  SHF.R.S32.HI R5, RZ, 0x1f, R4 ;  /* 0x0000001fff057819 */ /* 0x000fe20000011404 */
[----:B------:R-:W-:Y:S01]  /*2370*/  @UP1 ULOP3.LUT UR38, UR38, 0x1, UR4, 0x78, !UPT ;  /* 0x0000000126261892 */ /* 0x000fe2000f8e7804 */
[----:B------:R-:W-:Y:S01]  /*2380*/  LOP3.LUT R65, R14, R3, R8, 0xfe, !PT ;  /* 0x000000030e417212 */ /* 0x000fe200078efe08 */
[----:B------:R-:W-:-:S02]  /*2390*/  IMAD.IADD R3, R10, 0x1, -R45 ;  /* 0x000000010a037824 */ /* 0x000fc400078e0a2d */
[----:B------:R-:W-:-:S04]  /*23a0*/  IMAD.WIDE.U32 R6, R41, UR8, R4 ;  /* 0x0000000829067c25 */ /* 0x000fc8000f8e0004 */
[----:B------:R-:W-:Y:S02]  /*23b0*/  IMAD.IADD R7, R7, 0x1, R11 ;  /* 0x0000000107077824 */ /* 0x000fe400078e020b */
[----:B------:R-:W-:Y:S01]  /*23c0*/  IMAD.MOV.U32 R0, RZ, RZ, -0x1 ;  /* 0xffffffffff007424 */ /* 0x000fe200078e00ff */
[----:B------:R-:W-:Y:S06]  /*23d0*/  @P0 BRA `(.L_x_34) ;  /* 0x0000001400640947 */ /* 0x000fec0003800000 */
[----:B------:R-:W0:Y:S01]  /*23e0*/  LDC.64 R10, c[0x0][0x5c8] ;  /* 0x00017200ff0a7b82 */ /* 0x000e220000000a00 */
[----:B-----5:R-:W-:Y:S01]  /*23f0*/  FSETP.NEU.AND P1, PT, R42, RZ, PT ;  /* 0x000000ff2a00720b */ /* 0x020fe20003f2d000 */
[----:B------:R-:W-:Y:S01]  /*2400*/  BSSY B0, `(.L_x_34) ;  /* 0x0000156000007945 */ /* 0x000fe20003800000 */
[----:B------:R-:W-:-:S04]  /*2410*/  ISETP.GT.AND P2, PT, R58, RZ, PT ;  /* 0x000000ff3a00720c */ /* 0x000fc80003f44270 */
[----:B------:R-:W-:Y:S01]  /*2420*/  ISETP.GT.AND P0, PT, R3, RZ, P2 ;  /* 0x000000ff0300720c */ /* 0x000fe20001704270 */
[-C--:B0-----:R-:W-:Y:S02]  /*2430*/  IMAD R8, R15, R10.reuse, RZ ;  /* 0x0000000a0f087224 */ /* 0x081fe400078e02ff */
[----:B------:R-:W-:-:S04]  /*2440*/  IMAD.WIDE.U32 R48, R65, R10, R6 ;  /* 0x0000000a41307225 */ /* 0x000fc800078e0006 */
[----:B------:R-:W-:-:S04]  /*2450*/  IMAD R7, R65, R11, R8 ;  /* 0x0000000b41077224 */ /* 0x000fc800078e0208 */
[----:B------:R-:W-:Y:S01]  /*2460*/  IMAD.IADD R51, R49, 0x1, R7 ;  /* 0x0000000131337824 */ /* 0x000fe200078e0207 */
[----:B------:R-:W-:Y:S06]  /*2470*/  @!P1 BRA `(.L_x_35) ;  /* 0x0000000c00dc9947 */ /* 0x000fec0003800000 */
[----:B------:R-:W0:Y:S01]  /*2480*/  LDC.64 R8, c[0x0][0x5b8] ;  /* 0x00016e00ff087b82 */ /* 0x000e220000000a00 */
[----:B------:R-:W-:-:S07]  /*2490*/  ULDC.64 UR4, c[0x0][0x5c0] ;  /* 0x0001700000047ab9 */ /* 0x000fce0000000a00 */
[----:B------:R-:W1:Y:S08]  /*24a0*/  LDC.64 R12, c[0x0][0x5b0] ;  /* 0x00016c00ff0c7b82 */ /* 0x000e700000000a00 */
[----:B------:R-:W2:Y:S01]  /*24b0*/  LDC.64 R6, c[0x0][0x5a8] ;  /* 0x00016a00ff067b82 */ /* 0x000ea20000000a00 */
[-C--:B0-----:R-:W-:Y:S02]  /*24c0*/  IMAD R14, R21, R8.reuse, RZ ;  /* 0x00000008150e7224 */ /* 0x081fe400078e02ff */
[----:B------:R-:W-:-:S04]  /*24d0*/  IMAD.WIDE.U32 R20, R41, R8, R4 ;  /* 0x0000000829147225 */ /* 0x000fc800078e0004 */
[----:B------:R-:W-:Y:S02]  /*24e0*/  IMAD R61, R41, R9, R14 ;  /* 0x00000009293d7224 */ /* 0x000fe400078e020e */
[----:B-1----:R-:W-:Y:S02]  /*24f0*/  IMAD R14, R15, R12, RZ ;  /* 0x0000000c0f0e7224 */ /* 0x002fe400078e02ff */
[----:B------:R-:W-:Y:S02]  /*2500*/  IMAD.IADD R15, R21, 0x1, R61 ;  /* 0x00000001150f7824 */ /* 0x000fe400078e023d */
[----:B------:R-:W-:Y:S02]  /*2510*/  IMAD R63, R65, R13, R14 ;  /* 0x0000000d413f7224 */ /* 0x000fe400078e020e */
[----:B------:R-:W-:-:S04]  /*2520*/  IMAD.MOV.U32 R14, RZ, RZ, R20 ;  /* 0x000000ffff0e7224 */ /* 0x000fc800078e0014 */
[----:B------:R-:W-:-:S04]  /*2530*/  IMAD.WIDE.U32 R44, R65, R12, R14 ;  /* 0x0000000c412c7225 */ /* 0x000fc800078e000e */
[----:B------:R-:W-:Y:S01]  /*2540*/  IMAD.IADD R9, R45, 0x1, R63 ;  /* 0x000000012d097824 */ /* 0x000fe200078e023f */
[----:B--2---:R-:W-:-:S04]  /*2550*/  LEA R46, P1, R44, R6, 0x1 ;  /* 0x000000062c2e7211 */ /* 0x004fc800078208ff */
[----:B------:R-:W-:-:S05]  /*2560*/  LEA.HI.X R47, R44, R7, R9, 0x1, P1 ;  /* 0x000000072c2f7211 */ /* 0x000fca00008f0c09 */
[----:B------:R-:W2:Y:S01]  /*2570*/  @P0 LDG.E.LTC128B.U16 R9, desc[UR36][R46.64] ;  /* 0x000000242e090981 */ /* 0x000ea2000c1e1520 */
[C---:B------:R-:W-:Y:S01]  /*2580*/  LEA R50, P1, R48.reuse, UR4, 0x1 ;  /* 0x0000000430327c11 */ /* 0x040fe2000f8208ff */
[----:B------:R-:W-:Y:S01]  /*2590*/  IMAD.WIDE.U32 R44, R65, R12, R4 ;  /* 0x0000000c412c7225 */ /* 0x000fe200078e0004 */
[----:B------:R-:W-:Y:S02]  /*25a0*/  BSSY B1, `(.L_x_36) ;  /* 0x0000012000017945 */ /* 0x000fe40003800000 */
[----:B------:R-:W-:Y:S01]  /*25b0*/  LEA.HI.X R51, R48, UR5, R51, 0x1, P1 ;  /* 0x0000000530337c11 */ /* 0x000fe200088f0c33 */
[----:B------:R-:W-:Y:S01]  /*25c0*/  IMAD.IADD R45, R63, 0x1, R45 ;  /* 0x000000013f2d7824 */ /* 0x000fe200078e022d */
[----:B------:R-:W-:Y:S01]  /*25d0*/  ISETP.GT.AND P1, PT, R3, 0x1, P2 ;  /* 0x000000010300780c */ /* 0x000fe20001724270 */
[----:B------:R-:W-:-:S03]  /*25e0*/  IMAD.WIDE.U32 R44, R41, R8, R44 ;  /* 0x00000008292c7225 */ /* 0x000fc600078e002c */
[----:B------:R-:W-:Y:S01]  /*25f0*/  LEA R48, P3, R44, R6, 0x1 ;  /* 0x000000062c307211 */ /* 0x000fe200078608ff */
[----:B--2---:R-:W-:-:S04]  /*2600*/  IMAD.U32 R49, R9, 0x10000, RZ ;  /* 0x0001000009317824 */ /* 0x004fc800078e00ff */
[----:B------:R-:W-:-:S04]  /*2610*/  FMUL R49, R49, R42 ;  /* 0x0000002a31317220 */ /* 0x000fc80000400000 */
[----:B------:R-:W-:Y:S01]  /*2620*/  FFMA R49, R32, R40, R49 ;  /* 0x0000002820317223 */ /* 0x000fe20000000031 */
[----:B------:R-:W-:-:S04]  /*2630*/  IMAD.IADD R32, R61, 0x1, R45 ;  /* 0x000000013d207824 */ /* 0x000fc800078e022d */
[----:B------:R-:W-:-:S04]  /*2640*/  F2FP.BF16.F32.PACK_AB R49, RZ, R49 ;  /* 0x00000031ff31723e */ /* 0x000fc800000010ff */
[----:B------:R-:W-:Y:S02]  /*2650*/  PRMT R45, R49, 0x7610, R45 ;  /* 0x00007610312d7816 */ /* 0x000fe4000000002d */
[----:B------:R-:W-:Y:S01]  /*2660*/  LEA.HI.X R49, R44, R7, R32, 0x1, P3 ;  /* 0x000000072c317211 */ /* 0x000fe200018f0c20 */
[C---:B------:R-:W-:Y:S02]  /*2670*/  IMAD.SHL.U32 R44, R12.reuse, 0x8, RZ ;  /* 0x000000080c2c7824 */ /* 0x040fe400078e00ff */
[----:B------:R0:W-:Y:S02]  /*2680*/  @P0 STG.E.U16 desc[UR36][R50.64], R45 ;  /* 0x0000002d32000986 */ /* 0x0001e4000c101524 */
[----:B0-----:R-:W-:Y:S01]  /*2690*/  SHF.L.U64.HI R45, R12, 0x3, R13 ;  /* 0x000000030c2d7819 */ /* 0x001fe2000001020d */
[----:B------:R-:W-:Y:S06]  /*26a0*/  @!P1 BRA `(.L_x_37) ;  /* 0x0000000000049947 */ /* 0x000fec0003800000 */
[----:B------:R0:W5:Y:S02]  /*26b0*/  LDG.E.LTC128B.U16 R9, desc[UR36][R48.64+0x2] ;  /* 0x0000022430097981 */ /* 0x000164000c1e1520 */
.L_x_37:
[----:B------:R-:W-:Y:S05]  /*26c0*/  BSYNC B1 ;  /* 0x0000000000017941 */ /* 0x000fea0003800000 */
.L_x_36:
[----:B-----5:R-:W-:Y:S01]  /*26d0*/  IMAD.U32 R47, R9, 0x10000, RZ ;  /* 0x00010000092f7824 */ /* 0x020fe200078e00ff */
[----:B------:R-:W-:Y:S01]  /*26e0*/  ISETP.GT.AND P0, PT, R58, 0x8, PT ;  /* 0x000000083a00780c */ /* 0x000fe20003f04270 */
[----:B------:R-:W-:Y:S01]  /*26f0*/  IMAD.WIDE.U32 R52, R65, R12, R44 ;  /* 0x0000000c41347225 */ /* 0x000fe200078e002c */
[----:B------:R-:W-:-:S03]  /*2700*/  PRMT R56, R9, 0x7610, R56 ;  /* 0x0000761009387816 */ /* 0x000fc60000000038 */
[----:B------:R-:W-:Y:S01]  /*2710*/  FMUL R32, R47, R42 ;  /* 0x0000002a2f207220 */ /* 0x000fe20000400000 */
[----:B------:R-:W-:Y:S01]  /*2720*/  ISETP.GT.AND P3, PT, R3, RZ, P0 ;  /* 0x000000ff0300720c */ /* 0x000fe20000764270 */
[----:B------:R-:W-:Y:S01]  /*2730*/  IMAD.IADD R67, R63, 0x1, R53 ;  /* 0x000000013f437824 */ /* 0x000fe200078e0235 */
[----:B------:R-:W-:Y:S01]  /*2740*/  IADD3 R46, P4, R20, R52, RZ ;  /* 0x00000034142e7210 */ /* 0x000fe20007f9e0ff */
[----:B------:R-:W-:-:S04]  /*2750*/  FFMA R33, R33, R40, R32 ;  /* 0x0000002821217223 */ /* 0x000fc80000000020 */
[----:B------:R-:W-:Y:S01]  /*2760*/  IMAD.X R47, R67, 0x1, R15, P4 ;  /* 0x00000001432f7824 */ /* 0x000fe200020e060f */
[C---:B------:R-:W-:Y:S02]  /*2770*/  LEA R32, P4, R46.reuse, R6, 0x1 ;  /* 0x000000062e207211 */ /* 0x040fe400078808ff */
[----:B------:R-:W-:Y:S02]  /*2780*/  F2FP.BF16.F32.PACK_AB R54, RZ, R33 ;  /* 0x00000021ff36723e */ /* 0x000fe400000010ff */
[--C-:B------:R-:W-:Y:S02]  /*2790*/  LEA.HI.X R33, R46, R7, R47.reuse, 0x1, P4 ;  /* 0x000000072e217211 */ /* 0x100fe400020f0c2f */
[----:B------:R-:W-:-:S05]  /*27a0*/  PRMT R47, R54, 0x7610, R47 ;  /* 0x00007610362f7816 */ /* 0x000fca000000002f */
[----:B------:R1:W-:Y:S04]  /*27b0*/  @P1 STG.E.U16 desc[UR36][R50.64+0x2], R47 ;  /* 0x0000022f32001986 */ /* 0x0003e8000c101524 */
[----:B------:R2:W3:Y:S01]  /*27c0*/  @P3 LDG.E.LTC128B.U16 R56, desc[UR36][R32.64] ;  /* 0x0000002420383981 */ /* 0x0004e2000c1e1520 */
[C---:B------:R-:W-:Y:S01]  /*27d0*/  IMAD.SHL.U32 R57, R10.reuse, 0x10, RZ ;  /* 0x000000100a397824 */ /* 0x040fe200078e00ff */
[----:B------:R-:W-:Y:S01]  /*27e0*/  SHF.L.U64.HI R59, R10, 0x4, R11 ;  /* 0x000000040a3b7819 */ /* 0x000fe2000001020b */
[----:B------:R-:W-:Y:S01]  /*27f0*/  BSSY B1, `(.L_x_38) ;  /* 0x0000011000017945 */ /* 0x000fe20003800000 */
[----:B------:R-:W-:Y:S02]  /*2800*/  IADD3 R46, P1, R4, R52, RZ ;  /* 0x00000034042e7210 */ /* 0x000fe40007f3e0ff */
[----:B------:R-:W-:-:S03]  /*2810*/  IADD3 R54, P4, R57, R50, RZ ;  /* 0x0000003239367210 */ /* 0x000fc60007f9e0ff */
[----:B-1----:R-:W-:Y:S01]  /*2820*/  IMAD.X R47, R5, 0x1, R67, P1 ;  /* 0x00000001052f7824 */ /* 0x002fe200008e0643 */
[----:B------:R-:W-:Y:S01]  /*2830*/  ISETP.GT.AND P1, PT, R3, 0x1, P0 ;  /* 0x000000010300780c */ /* 0x000fe20000724270 */
[----:B------:R-:W-:Y:S02]  /*2840*/  IMAD.X R55, R59, 0x1, R51, P4 ;  /* 0x000000013b377824 */ /* 0x000fe400020e0633 */
[----:B------:R-:W-:-:S03]  /*2850*/  IMAD.WIDE.U32 R46, R41, R8, R46 ;  /* 0x00000008292e7225 */ /* 0x000fc600078e002e */
[----:B--2---:R-:W-:Y:S01]  /*2860*/  LEA R32, P5, R46, R6, 0x1 ;  /* 0x000000062e207211 */ /* 0x004fe200078a08ff */
[----:B---3--:R-:W-:-:S04]  /*2870*/  IMAD.U32 R9, R56, 0x10000, RZ ;  /* 0x0001000038097824 */ /* 0x008fc800078e00ff */
[----:B------:R-:W-:-:S04]  /*2880*/  FMUL R9, R9, R42 ;  /* 0x0000002a09097220 */ /* 0x000fc80000400000 */
[----:B------:R-:W-:Y:S01]  /*2890*/  FFMA R9, R34, R40, R9 ;  /* 0x0000002822097223 */ /* 0x000fe20000000009 */
[----:B------:R-:W-:-:S04]  /*28a0*/  IMAD.IADD R34, R61, 0x1, R47 ;  /* 0x000000013d227824 */ /* 0x000fc800078e022f */
[----:B------:R-:W-:Y:S02]  /*28b0*/  F2FP.BF16.F32.PACK_AB R9, RZ, R9 ;  /* 0x00000009ff09723e */ /* 0x000fe400000010ff */
[----:B------:R-:W-:-:S03]  /*28c0*/  LEA.HI.X R33, R46, R7, R34, 0x1, P5 ;  /* 0x000000072e217211 */ /* 0x000fc600028f0c22 */
[----:B------:R1:W-:Y:S01]  /*28d0*/  @P3 STG.E.U16 desc[UR36][R54.64], R9 ;  /* 0x0000000936003986 */ /* 0x0003e2000c101524 */
[----:B------:R-:W-:Y:S05]  /*28e0*/  @!P1 BRA `(.L_x_39) ;  /* 0x0000000000049947 */ /* 0x000fea0003800000 */
[----:B------:R2:W5:Y:S02]  /*28f0*/  LDG.E.LTC128B.U16 R56, desc[UR36][R32.64+0x2] ;  /* 0x0000022420387981 */ /* 0x000564000c1e1520 */
.L_x_39:
[----:B------:R-:W-:Y:S05]  /*2900*/  BSYNC B1 ;  /* 0x0000000000017941 */ /* 0x000fea0003800000 */
.L_x_38:
[----:B-1---5:R-:W-:Y:S01]  /*2910*/  IMAD.U32 R9, R56, 0x10000, RZ ;  /* 0x0001000038097824 */ /* 0x022fe200078e00ff */
[----:B------:R-:W-:Y:S01]  /*2920*/  ISETP.GT.AND P3, PT, R3, 0x8, P2 ;  /* 0x000000080300780c */ /* 0x000fe20001764270 */
[----:B------:R-:W-:Y:S02]  /*2930*/  BSSY B1, `(.L_x_40) ;  /* 0x0000007000017945 */ /* 0x000fe40003800000 */
[----:B------:R-:W-:-:S04]  /*2940*/  FMUL R34, R9, R42 ;  /* 0x0000002a09227220 */ /* 0x000fc80000400000 */
[----:B------:R-:W-:-:S05]  /*2950*/  FFMA R34, R35, R40, R34 ;  /* 0x0000002823227223 */ /* 0x000fca0000000022 */
[----:B------:R-:W-:-:S05]  /*2960*/  F2FP.BF16.F32.PACK_AB R34, RZ, R34 ;  /* 0x00000022ff22723e */ /* 0x000fca00000010ff */
[----:B------:R1:W-:Y:S01]  /*2970*/  @P1 STG.E.U16 desc[UR36][R54.64+0x2], R34 ;  /* 0x0000022236001986 */ /* 0x0003e2000c101524 */
[----:B------:R-:W-:Y:S05]  /*2980*/  @!P3 BRA `(.L_x_41) ;  /* 0x000000000004b947 */ /* 0x000fea0003800000 */
[----:B------:R3:W5:Y:S02]  /*2990*/  LDG.E.LTC128B.U16 R56, desc[UR36][R48.64+0x10] ;  /* 0x0000102430387981 */ /* 0x000764000c1e1520 */
.L_x_41:
[----:B------:R-:W-:Y:S05]  /*29a0*/  BSYNC B1 ;  /* 0x0000000000017941 */ /* 0x000fea0003800000 */
.L_x_40:
[----:B-----5:R-:W-:Y:S01]  /*29b0*/  IMAD.U32 R9, R56, 0x10000, RZ ;  /* 0x0001000038097824 */ /* 0x020fe200078e00ff */
        /* <DEDUP_REMOVED lines=8> */
.L_x_43:
[----:B------:R-:W-:Y:S05]  /*2a40*/  BSYNC B1 ;  /* 0x0000000000017941 */ /* 0x000fea0003800000 */
.L_x_42:
[----:B----45:R-:W-:Y:S01]  /*2a50*/  IMAD.U32 R9, R56, 0x10000, RZ ;  /* 0x0001000038097824 */ /* 0x030fe200078e00ff */
[----:B------:R-:W-:Y:S01]  /*2a60*/  ISETP.GT.AND P3, PT, R3, 0x8, P0 ;  /* 0x000000080300780c */ /* 0x000fe20000764270 */
[----:B------:R-:W-:Y:S02]  /*2a70*/  BSSY B1, `(.L_x_44) ;  /* 0x0000007000017945 */ /* 0x000fe40003800000 */
[----:B-1----:R-:W-:-:S04]  /*2a80*/  FMUL R34, R9, R42 ;  /* 0x0000002a09227220 */ /* 0x002fc80000400000 */
[----:B------:R-:W-:-:S05]  /*2a90*/  FFMA R34, R37, R40, R34 ;  /* 0x0000002825227223 */ /* 0x000fca0000000022 */
[----:B------:R-:W-:-:S05]  /*2aa0*/  F2FP.BF16.F32.PACK_AB R34, RZ, R34 ;  /* 0x00000022ff22723e */ /* 0x000fca00000010ff */
[----:B------:R1:W-:Y:S01]  /*2ab0*/  @P2 STG.E.U16 desc[UR36][R50.64+0x12], R34 ;  /* 0x0000122232002986 */ /* 0x0003e2000c101524 */
[----:B------:R-:W-:Y:S05]  /*2ac0*/  @!P3 BRA `(.L_x_45) ;  /* 0x000000000004b947 */ /* 0x000fea0003800000 */
[----:B------:R4:W5:Y:S02]  /*2ad0*/  LDG.E.LTC128B.U16 R56, desc[UR36][R32.64+0x10] ;  /* 0x0000102420387981 */ /* 0x000964000c1e1520 */
.L_x_45:
[----:B------:R-:W-:Y:S05]  /*2ae0*/  BSYNC B1 ;  /* 0x0000000000017941 */ /* 0x000fea0003800000 */
.L_x_44:
        /* <DEDUP_REMOVED lines=9> */
.L_x_47:
[----:B------:R-:W-:Y:S05]  /*2b80*/  BSYNC B1 ;  /* 0x0000000000017941 */ /* 0x000fea0003800000 */
.L_x_46:
[----:B0-2-4-:R-:W-:Y:S01]  /*2b90*/  IMAD.MOV.U32 R32, RZ, RZ, R52 ;  /* 0x000000ffff207224 */ /* 0x015fe200078e0034 */
[----:B------:R-:W-:Y:S01]  /*2ba0*/  ISETP.GT.AND P0, PT, R58, 0x80, PT ;  /* 0x000000803a00780c */ /* 0x000fe20003f04270 */
[----:B------:R-:W-:Y:S02]  /*2bb0*/  IMAD.MOV.U32 R33, RZ, RZ, R67 ;  /* 0x000000ffff217224 */ /* 0x000fe400078e0043 */
[----:B-----5:R-:W-:Y:S01]  /*2bc0*/  IMAD.U32 R9, R56, 0x10000, RZ ;  /* 0x0001000038097824 */ /* 0x020fe200078e00ff */
[----:B------:R-:W-:Y:S01]  /*2bd0*/  ISETP.GT.AND P2, PT, R3, RZ, P0 ;  /* 0x000000ff0300720c */ /* 0x000fe20000744270 */
[----:B------:R-:W-:-:S04]  /*2be0*/  IMAD.WIDE.U32 R46, R12, 0x78, R32 ;  /* 0x000000780c2e7825 */ /* 0x000fc800078e0020 */
[----:B------:R-:W-:Y:S01]  /*2bf0*/  FMUL R32, R9, R42 ;  /* 0x0000002a09207220 */ /* 0x000fe20000400000 */
[----:B------:R-:W-:Y:S01]  /*2c00*/  IMAD R13, R13, 0x78, RZ ;  /* 0x000000780d0d7824 */ /* 0x000fe200078e02ff */
[----:B------:R-:W-:Y:S02]  /*2c10*/  IADD3 R9, P3, R20, R46, RZ ;  /* 0x0000002e14097210 */ /* 0x000fe40007f7e0ff */
[----:B------:R-:W-:Y:S01]  /*2c20*/  FFMA R39, R39, R40, R32 ;  /* 0x0000002827277223 */ /* 0x000fe20000000020 */
[----:B-1----:R-:W-:-:S04]  /*2c30*/  IMAD.IADD R51, R47, 0x1, R13 ;  /* 0x000000012f337824 */ /* 0x002fc800078e020d */
[----:B------:R-:W-:Y:S01]  /*2c40*/  F2FP.BF16.F32.PACK_AB R39, RZ, R39 ;  /* 0x00000027ff27723e */ /* 0x000fe200000010ff */
[----:B------:R-:W-:Y:S01]  /*2c50*/  IMAD.X R34, R51, 0x1, R15, P3 ;  /* 0x0000000133227824 */ /* 0x000fe200018e060f */
[----:B------:R-:W-:-:S03]  /*2c60*/  LEA R32, P3, R9, R6, 0x1 ;  /* 0x0000000609207211 */ /* 0x000fc600078608ff */
[----:B------:R0:W-:Y:S01]  /*2c70*/  @P1 STG.E.U16 desc[UR36][R54.64+0x12], R39 ;  /* 0x0000122736001986 */ /* 0x0001e2000c101524 */
[----:B------:R-:W-:-:S05]  /*2c80*/  LEA.HI.X R33, R9, R7, R34, 0x1, P3 ;  /* 0x0000000709217211 */ /* 0x000fca00018f0c22 */
[----:B------:R1:W2:Y:S01]  /*2c90*/  @P2 LDG.E.LTC128B.U16 R56, desc[UR36][R32.64] ;  /* 0x0000002420382981 */ /* 0x0002a2000c1e1520 */
[----:B------:R-:W-:Y:S01]  /*2ca0*/  IMAD.WIDE.U32 R34, R12, 0x78, R44 ;  /* 0x000000780c227825 */ /* 0x000fe200078e002c */
[----:B------:R-:W-:Y:S01]  /*2cb0*/  ISETP.GT.AND P3, PT, R3, 0x1, P0 ;  /* 0x000000010300780c */ /* 0x000fe20000764270 */
[----:B------:R-:W-:Y:S02]  /*2cc0*/  BSSY B1, `(.L_x_48) ;  /* 0x0000016000017945 */ /* 0x000fe40003800000 */
[----:B---3--:R-:W-:Y:S02]  /*2cd0*/  IMAD R49, R11, 0xf0, RZ ;  /* 0x000000f00b317824 */ /* 0x008fe400078e02ff */
[----:B0-----:R-:W-:Y:S01]  /*2ce0*/  IMAD.WIDE.U32 R54, R10, 0xf0, R54 ;  /* 0x000000f00a367825 */ /* 0x001fe200078e0036 */
[----:B-1----:R-:W-:-:S03]  /*2cf0*/  IADD3 R32, P4, R44, R34, RZ ;  /* 0x000000222c207210 */ /* 0x002fc60007f9e0ff */
[----:B------:R-:W-:Y:S02]  /*2d00*/  IMAD.IADD R35, R13, 0x1, R35 ;  /* 0x000000010d237824 */ /* 0x000fe400078e0223 */
[----:B------:R-:W-:Y:S02]  /*2d10*/  IMAD.IADD R11, R55, 0x1, R49 ;  /* 0x00000001370b7824 */ /* 0x000fe400078e0231 */
[----:B------:R-:W-:-:S03]  /*2d20*/  IMAD.WIDE.U32 R36, R65, R12, R34 ;  /* 0x0000000c41247225 */ /* 0x000fc600078e0022 */
[----:B------:R-:W-:-:S04]  /*2d30*/  IADD3 R36, P1, R4, R36, RZ ;  /* 0x0000002404247210 */ /* 0x000fc80007f3e0ff */
[----:B------:R-:W-:-:S03]  /*2d40*/  IADD3.X R37, R5, R63, R37, P1, !PT ;  /* 0x0000003f05257210 */ /* 0x000fc60000ffe425 */
[----:B------:R-:W-:-:S03]  /*2d50*/  IMAD.WIDE.U32 R36, R41, R8, R36 ;  /* 0x0000000829247225 */ /* 0x000fc600078e0024 */
[----:B------:R-:W-:Y:S01]  /*2d60*/  LEA R38, P1, R36, R6, 0x1 ;  /* 0x0000000624267211 */ /* 0x000fe200078208ff */
[----:B--2---:R-:W-:-:S04]  /*2d70*/  IMAD.U32 R9, R56, 0x10000, RZ ;  /* 0x0001000038097824 */ /* 0x004fc800078e00ff */
[----:B------:R-:W-:-:S04]  /*2d80*/  FMUL R9, R9, R42 ;  /* 0x0000002a09097220 */ /* 0x000fc80000400000 */
[----:B------:R-:W-:-:S05]  /*2d90*/  FFMA R9, R24, R40, R9 ;  /* 0x0000002818097223 */ /* 0x000fca0000000009 */
[----:B------:R-:W-:Y:S01]  /*2da0*/  F2FP.BF16.F32.PACK_AB R10, RZ, R9 ;  /* 0x00000009ff0a723e */ /* 0x000fe200000010ff */
[----:B------:R-:W-:-:S03]  /*2db0*/  IMAD.IADD R9, R61, 0x1, R37 ;  /* 0x000000013d097824 */ /* 0x000fc600078e0225 */
[----:B------:R-:W-:Y:S01]  /*2dc0*/  PRMT R13, R10, 0x7610, R13 ;  /* 0x000076100a0d7816 */ /* 0x000fe2000000000d */
[----:B------:R-:W-:Y:S01]  /*2dd0*/  @P2 IMAD.MOV.U32 R10, RZ, RZ, R54 ;  /* 0x000000ffff0a2224 */ /* 0x000fe200078e0036 */
[----:B------:R-:W-:-:S04]  /*2de0*/  LEA.HI.X R39, R36, R7, R9, 0x1, P1 ;  /* 0x0000000724277211 */ /* 0x000fc800008f0c09 */
[----:B------:R0:W-:Y:S01]  /*2df0*/  @P2 STG.E.U16 desc[UR36][R10.64], R13 ;  /* 0x0000000d0a002986 */ /* 0x0001e2000c101524 */
[----:B------:R-:W-:Y:S05]  /*2e00*/  @!P3 BRA `(.L_x_49) ;  /* 0x000000000004b947 */ /* 0x000fea0003800000 */
[----:B------:R1:W5:Y:S02]  /*2e10*/  LDG.E.LTC128B.U16 R56, desc[UR36][R38.64+0x2] ;  /* 0x0000022426387981 */ /* 0x000364000c1e1520 */
.L_x_49:
[----:B------:R-:W-:Y:S05]  /*2e20*/  BSYNC B1 ;  /* 0x0000000000017941 */ /* 0x000fea0003800000 */
.L_x_48:
[----:B-----5:R-:W-:Y:S01]  /*2e30*/  IMAD.U32 R9, R56, 0x10000, RZ ;  /* 0x0001000038097824 */ /* 0x020fe200078e00ff */
[----:B------:R-:W-:Y:S01]  /*2e40*/  ISETP.GT.AND P1, PT, R58, 0x88, PT ;  /* 0x000000883a00780c */ /* 0x000fe20003f24270 */
[----:B------:R-:W-:Y:S01]  /*2e50*/  @P3 IMAD.MOV.U32 R24, RZ, RZ, R54 ;  /* 0x000000ffff183224 */ /* 0x000fe200078e0036 */
[----:B------:R-:W-:Y:S01]  /*2e60*/  BSSY B1, `(.L_x_50) ;  /* 0x0000010000017945 */ /* 0x000fe20003800000 */
[----:B------:R-:W-:Y:S01]  /*2e70*/  FMUL R14, R9, R42 ;  /* 0x0000002a090e7220 */ /* 0x000fe20000400000 */
[----:B------:R-:W-:Y:S01]  /*2e80*/  IMAD.X R33, R35, 0x1, R45, P4 ;  /* 0x0000000123217824 */ /* 0x000fe200020e062d */
[----:B------:R-:W-:Y:S02]  /*2e90*/  IADD3 R46, P2, P4, R20, R46, R44 ;  /* 0x0000002e142e7210 */ /* 0x000fe40007c5e02c */
[----:B------:R-:W-:Y:S01]  /*2ea0*/  FFMA R14, R25, R40, R14 ;  /* 0x00000028190e7223 */ /* 0x000fe2000000000e */
[----:B------:R-:W-:Y:S01]  /*2eb0*/  @P3 IMAD.MOV.U32 R25, RZ, RZ, R11 ;  /* 0x000000ffff193224 */ /* 0x000fe200078e000b */
[----:B------:R-:W-:Y:S01]  /*2ec0*/  IADD3.X R15, R15, R51, R45, P2, P4 ;  /* 0x000000330f0f7210 */ /* 0x000fe200017e842d */
[----:B------:R-:W-:Y:S01]  /*2ed0*/  IMAD.WIDE.U32 R20, R65, R12, R32 ;  /* 0x0000000c41147225 */ /* 0x000fe200078e0020 */
[----:B------:R-:W-:-:S02]  /*2ee0*/  ISETP.GT.AND P2, PT, R3, RZ, P1 ;  /* 0x000000ff0300720c */ /* 0x000fc40000f44270 */
[----:B------:R-:W-:Y:S02]  /*2ef0*/  F2FP.BF16.F32.PACK_AB R9, RZ, R14 ;  /* 0x0000000eff09723e */ /* 0x000fe400000010ff */
[----:B------:R-:W-:Y:S02]  /*2f00*/  LEA R12, P4, R46, R6, 0x1 ;  /* 0x000000062e0c7211 */ /* 0x000fe400078808ff */
[----:B------:R-:W-:Y:S01]  /*2f10*/  IADD3 R14, P5, R4, R20, RZ ;  /* 0x00000014040e7210 */ /* 0x000fe20007fbe0ff */
[----:B------:R2:W-:Y:S01]  /*2f20*/  @P3 STG.E.U16 desc[UR36][R24.64+0x2], R9 ;  /* 0x0000020918003986 */ /* 0x0005e2000c101524 */
[----:B0-----:R-:W-:-:S05]  /*2f30*/  LEA.HI.X R13, R46, R7, R15, 0x1, P4 ;  /* 0x000000072e0d7211 */ /* 0x001fca00020f0c0f */
[----:B------:R-:W-:Y:S06]  /*2f40*/  @!P2 BRA `(.L_x_51) ;  /* 0x000000000004a947 */ /* 0x000fec0003800000 */
[----:B------:R0:W5:Y:S02]  /*2f50*/  LDG.E.LTC128B.U16 R56, desc[UR36][R12.64] ;  /* 0x000000240c387981 */ /* 0x000164000c1e1520 */
.L_x_51:
[----:B------:R-:W-:Y:S05]  /*2f60*/  BSYNC B1 ;  /* 0x0000000000017941 */ /* 0x000fea0003800000 */
.L_x_50:
[----:B--2--5:R-:W-:Y:S01]  /*2f70*/  IMAD.U32 R9, R56, 0x10000, RZ ;  /* 0x0001000038097824 */ /* 0x024fe200078e00ff */
[----:B------:R-:W-:Y:S01]  /*2f80*/  IADD3.X R15, R5, R63, R21, P5, !PT ;  /* 0x0000003f050f7210 */ /* 0x000fe20002ffe415 */
[----:B------:R-:W-:Y:S01]  /*2f90*/  BSSY B1, `(.L_x_52) ;  /* 0x000000e000017945 */ /* 0x000fe20003800000 */
[----:B------:R-:W-:Y:S01]  /*2fa0*/  IADD3 R4, P4, R57, R54, RZ ;  /* 0x0000003639047210 */ /* 0x000fe20007f9e0ff */
[----:B------:R-:W-:Y:S01]  /*2fb0*/  FMUL R5, R9, R42 ;  /* 0x0000002a09057220 */ /* 0x000fe20000400000 */
[----:B------:R-:W-:Y:S01]  /*2fc0*/  ISETP.GT.AND P3, PT, R3, 0x1, P1 ;  /* 0x000000010300780c */ /* 0x000fe20000f64270 */
[----:B------:R-:W-:-:S04]  /*2fd0*/  IMAD.WIDE.U32 R8, R41, R8, R14 ;  /* 0x0000000829087225 */ /* 0x000fc800078e000e */
[----:B------:R-:W-:Y:S01]  /*2fe0*/  FFMA R5, R26, R40, R5 ;  /* 0x000000281a057223 */ /* 0x000fe20000000005 */
[----:B------:R-:W-:Y:S01]  /*2ff0*/  IMAD.IADD R9, R61, 0x1, R9 ;  /* 0x000000013d097824 */ /* 0x000fe200078e0209 */
[----:B------:R-:W-:-:S03]  /*3000*/  LEA R6, P5, R8, R6, 0x1 ;  /* 0x0000000608067211 */ /* 0x000fc600078a08ff */
[----:B------:R-:W-:Y:S01]  /*3010*/  F2FP.BF16.F32.PACK_AB R10, RZ, R5 ;  /* 0x00000005ff0a723e */ /* 0x000fe200000010ff */
[----:B------:R-:W-:Y:S01]  /*3020*/  IMAD.X R5, R11, 0x1, R59, P4 ;  /* 0x000000010b057824 */ /* 0x000fe200020e063b */
[----:B------:R-:W-:-:S04]  /*3030*/  LEA.HI.X R7, R8, R7, R9, 0x1, P5 ;  /* 0x0000000708077211 */ /* 0x000fc800028f0c09 */
[----:B------:R2:W-:Y:S01]  /*3040*/  @P2 STG.E.U16 desc[UR36][R4.64], R10 ;  /* 0x0000000a04002986 */ /* 0x0005e2000c101524 */
[----:B------:R-:W-:Y:S05]  /*3050*/  @!P3 BRA `(.L_x_53) ;  /* 0x000000000004b947 */ /* 0x000fea0003800000 */
[----:B------:R3:W5:Y:S02]  /*3060*/  LDG.E.LTC128B.U16 R56, desc[UR36][R6.64+0x2] ;  /* 0x0000022406387981 */ /* 0x000764000c1e1520 */
.L_x_53:
[----:B------:R-:W-:Y:S05]  /*3070*/  BSYNC B1 ;  /* 0x0000000000017941 */ /* 0x000fea0003800000 */
.L_x_52:
        /* <DEDUP_REMOVED lines=9> */
.L_x_55:
[----:B------:R-:W-:Y:S05]  /*3110*/  BSYNC B1 ;  /* 0x0000000000017941 */ /* 0x000fea0003800000 */
.L_x_54:
[----:B--2-45:R-:W-:Y:S01]  /*3120*/  IMAD.U32 R5, R56, 0x10000, RZ ;  /* 0x0001000038057824 */ /* 0x034fe200078e00ff */
[----:B------:R-:W-:Y:S01]  /*3130*/  ISETP.GT.AND P0, PT, R3, 0x9, P0 ;  /* 0x000000090300780c */ /* 0x000fe20000704270 */
[----:B------:R-:W-:Y:S02]  /*3140*/  BSSY B1, `(.L_x_56) ;  /* 0x000000a000017945 */ /* 0x000fe40003800000 */
[----:B------:R-:W-:-:S04]  /*3150*/  FMUL R5, R5, R42 ;  /* 0x0000002a05057220 */ /* 0x000fc80000400000 */
[----:B------:R-:W-:-:S05]  /*3160*/  FFMA R5, R28, R40, R5 ;  /* 0x000000281c057223 */ /* 0x000fca0000000005 */
[----:B------:R-:W-:Y:S01]  /*3170*/  F2FP.BF16.F32.PACK_AB R4, RZ, R5 ;  /* 0x00000005ff04723e */ /* 0x000fe200000010ff */
[----:B------:R-:W-:-:S03]  /*3180*/  IMAD.IADD R5, R49, 0x1, R55 ;  /* 0x0000000131057824 */ /* 0x000fc600078e0237 */
[----:B------:R-:W-:Y:S01]  /*3190*/  PRMT R8, R4, 0x7610, R8 ;  /* 0x0000761004087816 */ /* 0x000fe20000000008 */
[----:B------:R-:W-:-:S05]  /*31a0*/  @P2 IMAD.MOV.U32 R4, RZ, RZ, R54 ;  /* 0x000000ffff042224 */ /* 0x000fca00078e0036 */
[----:B------:R2:W-:Y:S01]  /*31b0*/  @P2 STG.E.U16 desc[UR36][R4.64+0x10], R8 ;  /* 0x0000100804002986 */ /* 0x0005e2000c101524 */
[----:B------:R-:W-:Y:S05]  /*31c0*/  @!P0 BRA `(.L_x_57) ;  /* 0x0000000000048947 */ /* 0x000fea0003800000 */
[----:B------:R4:W5:Y:S02]  /*31d0*/  LDG.E.LTC128B.U16 R56, desc[UR36][R38.64+0x12] ;  /* 0x0000122426387981 */ /* 0x000964000c1e1520 */
.L_x_57:
[----:B------:R-:W-:Y:S05]  /*31e0*/  BSYNC B1 ;  /* 0x0000000000017941 */ /* 0x000fea0003800000 */
.L_x_56:
[----:B-----5:R-:W-:Y:S01]  /*31f0*/  IMAD.U32 R9, R56, 0x10000, RZ ;  /* 0x0001000038097824 */ /* 0x020fe200078e00ff */
[----:B------:R-:W-:Y:S01]  /*3200*/  ISETP.GT.AND P2, PT, R3, 0x8, P1 ;  /* 0x000000080300780c */ /* 0x000fe20000f44270 */
[----:B------:R-:W-:Y:S02]  /*3210*/  BSSY B1, `(.L_x_58) ;  /* 0x000000a000017945 */ /* 0x000fe40003800000 */
[----:B--2---:R-:W-:Y:S01]  /*3220*/  FMUL R8, R9, R42 ;  /* 0x0000002a09087220 */ /* 0x004fe20000400000 */
[----:B------:R-:W-:-:S03]  /*3230*/  @P0 IMAD.MOV.U32 R9, RZ, RZ, R5 ;  /* 0x000000ffff090224 */ /* 0x000fc600078e0005 */
[----:B------:R-:W-:-:S05]  /*3240*/  FFMA R8, R29, R40, R8 ;  /* 0x000000281d087223 */ /* 0x000fca0000000008 */
[----:B------:R-:W-:-:S04]  /*3250*/  F2FP.BF16.F32.PACK_AB R8, RZ, R8 ;  /* 0x00000008ff08723e */ /* 0x000fc800000010ff */
[----:B------:R-:W-:Y:S01]  /*3260*/  PRMT R10, R8, 0x7610, R10 ;  /* 0x00007610080a7816 */ /* 0x000fe2000000000a */
[----:B------:R-:W-:-:S05]  /*3270*/  @P0 IMAD.MOV.U32 R8, RZ, RZ, R54 ;  /* 0x000000ffff080224 */ /* 0x000fca00078e0036 */
[----:B------:R2:W-:Y:S01]  /*3280*/  @P0 STG.E.U16 desc[UR36][R8.64+0x12], R10 ;  /* 0x0000120a08000986 */ /* 0x0005e2000c101524 */
[----:B------:R-:W-:Y:S05]  /*3290*/  @!P2 BRA `(.L_x_59) ;  /* 0x000000000004a947 */ /* 0x000fea0003800000 */
[----:B------:R0:W5:Y:S02]  /*32a0*/  LDG.E.LTC128B.U16 R56, desc[UR36][R6.64+0x10] ;  /* 0x0000102406387981 */ /* 0x000164000c1e1520 */
.L_x_59:
[----:B------:R-:W-:Y:S05]  /*32b0*/  BSYNC B1 ;  /* 0x0000000000017941 */ /* 0x000fea0003800000 */
.L_x_58:
[----:B--2--5:R-:W-:Y:S01]  /*32c0*/  IMAD.U32 R9, R56, 0x10000, RZ ;  /* 0x0001000038097824 */ /* 0x024fe200078e00ff */
[----:B------:R-:W-:Y:S01]  /*32d0*/  IADD3 R4, P0, R57, R54, RZ ;  /* 0x0000003639047210 */ /* 0x000fe20007f1e0ff */
[----:B------:R-:W-:Y:S01]  /*32e0*/  BSSY B1, `(.L_x_60) ;  /* 0x0000009000017945 */ /* 0x000fe20003800000 */
[----:B------:R-:W-:Y:S01]  /*32f0*/  ISETP.GT.AND P1, PT, R3, 0x9, P1 ;  /* 0x000000090300780c */ /* 0x000fe20000f24270 */
[----:B------:R-:W-:Y:S02]  /*3300*/  FMUL R9, R9, R42 ;  /* 0x0000002a09097220 */ /* 0x000fe40000400000 */
[----:B------:R-:W-:Y:S02]  /*3310*/  IMAD.X R5, R5, 0x1, R59, P0 ;  /* 0x0000000105057824 */ /* 0x000fe400000e063b */
[----:B------:R-:W-:-:S05]  /*3320*/  FFMA R9, R30, R40, R9 ;  /* 0x000000281e097223 */ /* 0x000fca0000000009 */
[----:B------:R-:W-:-:S05]  /*3330*/  F2FP.BF16.F32.PACK_AB R9, RZ, R9 ;  /* 0x00000009ff09723e */ /* 0x000fca00000010ff */
[----:B------:R2:W-:Y:S01]  /*3340*/  @P2 STG.E.U16 desc[UR36][R4.64+0x10], R9 ;  /* 0x0000100904002986 */ /* 0x0005e2000c101524 */
[----:B------:R-:W-:Y:S05]  /*3350*/  @!P1 BRA `(.L_x_61) ;  /* 0x0000000000049947 */ /* 0x000fea0003800000 */
[----:B------:R0:W5:Y:S02]  /*3360*/  LDG.E.LTC128B.U16 R56, desc[UR36][R6.64+0x12] ;  /* 0x0000122406387981 */ /* 0x000164000c1e1520 */
.L_x_61:
[----:B------:R-:W-:Y:S05]  /*3370*/  BSYNC B1 ;  /* 0x0000000000017941 */ /* 0x000fea0003800000 */
.L_x_60:
[----:B------:R-:W-:Y:S05]  /*3380*/  @!P1 BRA `(.L_x_62) ;  /* 0x0000000400749947 */ /* 0x000fea0003800000 */
[----:B-----5:R-:W-:-:S04]  /*3390*/  IMAD.U32 R3, R56, 0x10000, RZ ;  /* 0x0001000038037824 */ /* 0x020fc800078e00ff */
[----:B0--3--:R-:W-:-:S04]  /*33a0*/  FMUL R6, R3, R42 ;  /* 0x0000002a03067220 */ /* 0x009fc80000400000 */
[----:B------:R-:W-:-:S05]  /*33b0*/  FFMA R6, R31, R40, R6 ;  /* 0x000000281f067223 */ /* 0x000fca0000000006 */
[----:B------:R-:W-:-:S05]  /*33c0*/  F2FP.BF16.F32.PACK_AB R6, RZ, R6 ;  /* 0x00000006ff06723e */ /* 0x000fca00000010ff */
[----:B------:R0:W-:Y:S01]  /*33d0*/  STG.E.U16 desc[UR36][R4.64+0x12], R6 ;  /* 0x0000120604007986 */ /* 0x0001e2000c101524 */
[----:B------:R-:W-:Y:S05]  /*33e0*/  BRA `(.L_x_62) ;  /* 0x00000004005c7947 */ /* 0x000fea0003800000 */
.L_x_35:
[----:B------:R-:W-:Y:S01]  /*33f0*/  ISETP.GT.AND P4, PT, R3, 0x1, P2 ;  /* 0x000000010300780c */ /* 0x000fe20001784270 */
[----:B------:R-:W-:Y:S01]  /*3400*/  ULDC.64 UR4, c[0x0][0x5c0] ;  /* 0x0001700000047ab9 */ /* 0x000fe20000000a00 */
[-C--:B------:R-:W-:Y:S01]  /*3410*/  FMUL R33, R33, R40.reuse ;  /* 0x0000002821217220 */ /* 0x080fe20000400000 */
[----:B------:R-:W-:Y:S01]  /*3420*/  LEA R6, P1, R48, UR4, 0x1 ;  /* 0x0000000430067c11 */ /* 0x000fe2000f8208ff */
[C---:B------:R-:W-:Y:S01]  /*3430*/  IMAD.SHL.U32 R21, R10.reuse, 0x10, RZ ;  /* 0x000000100a157824 */ /* 0x040fe200078e00ff */
[----:B------:R-:W-:Y:S01]  /*3440*/  SHF.L.U64.HI R15, R10, 0x4, R11 ;  /* 0x000000040a0f7819 */ /* 0x000fe2000001020b */
[-C--:B------:R-:W-:Y:S01]  /*3450*/  FMUL R32, R32, R40.reuse ;  /* 0x0000002820207220 */ /* 0x080fe20000400000 */
[----:B------:R-:W-:Y:S01]  /*3460*/  LEA.HI.X R7, R48, UR5, R51, 0x1, P1 ;  /* 0x0000000530077c11 */ /* 0x000fe200088f0c33 */
[-C--:B------:R-:W-:Y:S01]  /*3470*/  FMUL R34, R34, R40.reuse ;  /* 0x0000002822227220 */ /* 0x080fe20000400000 */
[----:B------:R-:W-:Y:S01]  /*3480*/  F2FP.BF16.F32.PACK_AB R33, RZ, R33 ;  /* 0x00000021ff21723e */ /* 0x000fe200000010ff */
[-C--:B------:R-:W-:Y:S01]  /*3490*/  FMUL R35, R35, R40.reuse ;  /* 0x0000002823237220 */ /* 0x080fe20000400000 */
[----:B------:R-:W-:Y:S01]  /*34a0*/  ISETP.GT.AND P3, PT, R58, 0x8, PT ;  /* 0x000000083a00780c */ /* 0x000fe20003f64270 */
[----:B------:R-:W-:Y:S01]  /*34b0*/  FMUL R36, R36, R40 ;  /* 0x0000002824247220 */ /* 0x000fe20000400000 */
[----:B------:R-:W-:Y:S01]  /*34c0*/  F2FP.BF16.F32.PACK_AB R32, RZ, R32 ;  /* 0x00000020ff20723e */ /* 0x000fe200000010ff */
[----:B------:R0:W-:Y:S01]  /*34d0*/  @P4 STG.E.U16 desc[UR36][R6.64+0x2], R33 ;  /* 0x0000022106004986 */ /* 0x0001e2000c101524 */
[----:B------:R-:W-:Y:S01]  /*34e0*/  IADD3 R8, P4, R21, R6, RZ ;  /* 0x0000000615087210 */ /* 0x000fe20007f9e0ff */
[-C--:B------:R-:W-:Y:S01]  /*34f0*/  FMUL R37, R37, R40.reuse ;  /* 0x0000002825257220 */ /* 0x080fe20000400000 */
[C---:B------:R-:W-:Y:S01]  /*3500*/  ISETP.GT.AND P1, PT, R3.reuse, RZ, P3 ;  /* 0x000000ff0300720c */ /* 0x040fe20001f24270 */
[----:B------:R-:W-:Y:S01]  /*3510*/  @P0 STG.E.U16 desc[UR36][R6.64], R32 ;  /* 0x0000002006000986 */ /* 0x000fe2000c101524 */
[----:B------:R-:W-:Y:S01]  /*3520*/  ISETP.GT.AND P5, PT, R3, 0x1, P3 ;  /* 0x000000010300780c */ /* 0x000fe20001fa4270 */
[----:B------:R-:W-:Y:S01]  /*3530*/  IMAD.X R9, R15, 0x1, R7, P4 ;  /* 0x000000010f097824 */ /* 0x000fe200020e0607 */
[----:B------:R-:W-:Y:S01]  /*3540*/  ISETP.GT.AND P4, PT, R3, 0x8, P2 ;  /* 0x000000080300780c */ /* 0x000fe20001784270 */
[----:B------:R-:W-:Y:S01]  /*3550*/  FMUL R38, R38, R40 ;  /* 0x0000002826267220 */ /* 0x000fe20000400000 */
[----:B------:R-:W-:Y:S01]  /*3560*/  F2FP.BF16.F32.PACK_AB R34, RZ, R34 ;  /* 0x00000022ff22723e */ /* 0x000fe200000010ff */
[-C--:B------:R-:W-:Y:S01]  /*3570*/  FMUL R39, R39, R40.reuse ;  /* 0x0000002827277220 */ /* 0x080fe20000400000 */
[----:B------:R-:W-:Y:S01]  /*3580*/  F2FP.BF16.F32.PACK_AB R35, RZ, R35 ;  /* 0x00000023ff23723e */ /* 0x000fe200000010ff */
[----:B------:R-:W-:Y:S01]  /*3590*/  FMUL R24, R24, R40 ;  /* 0x0000002818187220 */ /* 0x000fe20000400000 */
[----:B------:R-:W-:Y:S01]  /*35a0*/  F2FP.BF16.F32.PACK_AB R36, RZ, R36 ;  /* 0x00000024ff24723e */ /* 0x000fe200000010ff */
[----:B0-----:R-:W-:Y:S01]  /*35b0*/  IMAD R33, R11, 0xf0, RZ ;  /* 0x000000f00b217824 */ /* 0x001fe200078e02ff */
[C---:B------:R-:W-:Y:S01]  /*35c0*/  ISETP.GT.AND P2, PT, R3.reuse, 0x9, P2 ;  /* 0x000000090300780c */ /* 0x040fe20001744270 */
[----:B------:R-:W-:Y:S01]  /*35d0*/  @P1 STG.E.U16 desc[UR36][R8.64], R34 ;  /* 0x0000002208001986 */ /* 0x000fe2000c101524 */
[----:B------:R-:W-:Y:S01]  /*35e0*/  ISETP.GT.AND P1, PT, R58, 0x80, PT ;  /* 0x000000803a00780c */ /* 0x000fe20003f24270 */
[----:B------:R-:W-:Y:S01]  /*35f0*/  IMAD.WIDE.U32 R10, R10, 0xf0, R8 ;  /* 0x000000f00a0a7825 */ /* 0x000fe200078e0008 */
[----:B------:R-:W-:Y:S01]  /*3600*/  F2FP.BF16.F32.PACK_AB R37, RZ, R37 ;  /* 0x00000025ff25723e */ /* 0x000fe200000010ff */
[----:B------:R-:W-:Y:S01]  /*3610*/  @P5 STG.E.U16 desc[UR36][R8.64+0x2], R35 ;  /* 0x0000022308005986 */ /* 0x000fe2000c101524 */
[----:B------:R-:W-:Y:S01]  /*3620*/  ISETP.GT.AND P5, PT, R3, RZ, P1 ;  /* 0x000000ff0300720c */ /* 0x000fe20000fa4270 */
[----:B------:R-:W-:Y:S01]  /*3630*/  IMAD.IADD R5, R33, 0x1, R11 ;  /* 0x0000000121057824 */ /* 0x000fe200078e020b */
[----:B------:R-:W-:Y:S01]  /*3640*/  F2FP.BF16.F32.PACK_AB R38, RZ, R38 ;  /* 0x00000026ff26723e */ /* 0x000fe200000010ff */
[----:B------:R-:W-:Y:S01]  /*3650*/  @P4 STG.E.U16 desc[UR36][R6.64+0x10], R36 ;  /* 0x0000102406004986 */ /* 0x000fe2000c101524 */
[----:B------:R-:W-:Y:S01]  /*3660*/  ISETP.GT.AND P4, PT, R3, 0x8, P3 ;  /* 0x000000080300780c */ /* 0x000fe20001f84270 */
[-C--:B------:R-:W-:Y:S01]  /*3670*/  FMUL R25, R25, R40.reuse ;  /* 0x0000002819197220 */ /* 0x080fe20000400000 */
[----:B------:R-:W-:Y:S01]  /*3680*/  ISETP.GT.AND P3, PT, R3, 0x9, P3 ;  /* 0x000000090300780c */ /* 0x000fe20001f64270 */
[----:B------:R0:W-:Y:S01]  /*3690*/  @P2 STG.E.U16 desc[UR36][R6.64+0x12], R37 ;  /* 0x0000122506002986 */ /* 0x0001e2000c101524 */
[----:B------:R-:W-:Y:S01]  /*36a0*/  F2FP.BF16.F32.PACK_AB R39, RZ, R39 ;  /* 0x00000027ff27723e */ /* 0x000fe200000010ff */
[-C--:B------:R-:W-:Y:S01]  /*36b0*/  FMUL R26, R26, R40.reuse ;  /* 0x000000281a1a7220 */ /* 0x080fe20000400000 */
[----:B------:R-:W-:Y:S01]  /*36c0*/  ISETP.GT.AND P0, PT, R58, 0x88, PT ;  /* 0x000000883a00780c */ /* 0x000fe20003f04270 */
[----:B------:R-:W-:Y:S01]  /*36d0*/  FMUL R27, R27, R40 ;  /* 0x000000281b1b7220 */ /* 0x000fe20000400000 */
[----:B------:R-:W-:Y:S01]  /*36e0*/  F2FP.BF16.F32.PACK_AB R24, RZ, R24 ;  /* 0x00000018ff18723e */ /* 0x000fe200000010ff */
[----:B------:R-:W-:Y:S01]  /*36f0*/  @P5 IMAD.MOV.U32 R4, RZ, RZ, R10 ;  /* 0x000000ffff045224 */ /* 0x000fe200078e000a */
[----:B------:R-:W-:Y:S01]  /*3700*/  F2FP.BF16.F32.PACK_AB R25, RZ, R25 ;  /* 0x00000019ff19723e */ /* 0x000fe200000010ff */
[----:B------:R-:W-:Y:S01]  /*3710*/  FMUL R28, R28, R40 ;  /* 0x000000281c1c7220 */ /* 0x000fe20000400000 */
[----:B------:R-:W-:Y:S01]  /*3720*/  F2FP.BF16.F32.PACK_AB R26, RZ, R26 ;  /* 0x0000001aff1a723e */ /* 0x000fe200000010ff */
[----:B------:R-:W-:Y:S01]  /*3730*/  @P4 STG.E.U16 desc[UR36][R8.64+0x10], R38 ;  /* 0x0000102608004986 */ /* 0x000fe2000c101524 */
[----:B------:R-:W-:Y:S01]  /*3740*/  ISETP.GT.AND P4, PT, R3, 0x1, P1 ;  /* 0x000000010300780c */ /* 0x000fe20000f84270 */
[-C--:B------:R-:W-:Y:S01]  /*3750*/  FMUL R29, R29, R40.reuse ;  /* 0x000000281d1d7220 */ /* 0x080fe20000400000 */
[C---:B------:R-:W-:Y:S01]  /*3760*/  ISETP.GT.AND P2, PT, R3.reuse, 0x8, P1 ;  /* 0x000000080300780c */ /* 0x040fe20000f44270 */
[----:B------:R1:W-:Y:S01]  /*3770*/  @P3 STG.E.U16 desc[UR36][R8.64+0x12], R39 ;  /* 0x0000122708003986 */ /* 0x0003e2000c101524 */
[C---:B------:R-:W-:Y:S01]  /*3780*/  ISETP.GT.AND P3, PT, R3.reuse, RZ, P0 ;  /* 0x000000ff0300720c */ /* 0x040fe20000764270 */
[----:B------:R-:W-:Y:S01]  /*3790*/  FMUL R30, R30, R40 ;  /* 0x000000281e1e7220 */ /* 0x000fe20000400000 */
[----:B------:R-:W-:Y:S01]  /*37a0*/  ISETP.GT.AND P1, PT, R3, 0x9, P1 ;  /* 0x000000090300780c */ /* 0x000fe20000f24270 */
[----:B------:R2:W-:Y:S01]  /*37b0*/  @P5 STG.E.U16 desc[UR36][R4.64], R24 ;  /* 0x0000001804005986 */ /* 0x0005e2000c101524 */
[----:B0-----:R-:W-:Y:S01]  /*37c0*/  IADD3 R6, P5, R21, R10, RZ ;  /* 0x0000000a15067210 */ /* 0x001fe20007fbe0ff */
[----:B------:R-:W-:Y:S01]  /*37d0*/  FMUL R31, R31, R40 ;  /* 0x000000281f1f7220 */ /* 0x000fe20000400000 */
[----:B------:R-:W-:-:S02]  /*37e0*/  F2FP.BF16.F32.PACK_AB R27, RZ, R27 ;  /* 0x0000001bff1b723e */ /* 0x000fc400000010ff */
[----:B------:R-:W-:Y:S01]  /*37f0*/  F2FP.BF16.F32.PACK_AB R28, RZ, R28 ;  /* 0x0000001cff1c723e */ /* 0x000fe200000010ff */
[--C-:B------:R-:W-:Y:S01]  /*3800*/  @P4 IMAD.MOV.U32 R12, RZ, RZ, R10.reuse ;  /* 0x000000ffff0c4224 */ /* 0x100fe200078e000a */
[----:B------:R-:W-:Y:S01]  /*3810*/  F2FP.BF16.F32.PACK_AB R29, RZ, R29 ;  /* 0x0000001dff1d723e */ /* 0x000fe200000010ff */
[--C-:B------:R-:W-:Y:S01]  /*3820*/  @P4 IMAD.MOV.U32 R13, RZ, RZ, R5.reuse ;  /* 0x000000ffff0d4224 */ /* 0x100fe200078e0005 */
[----:B------:R-:W-:Y:S01]  /*3830*/  F2FP.BF16.F32.PACK_AB R30, RZ, R30 ;  /* 0x0000001eff1e723e */ /* 0x000fe200000010ff */
[--C-:B------:R-:W-:Y:S01]  /*3840*/  IMAD.X R7, R15, 0x1, R5.reuse, P5 ;  /* 0x000000010f077824 */ /* 0x100fe200028e0605 */
[----:B-1----:R-:W-:Y:S01]  /*3850*/  IADD3 R8, P5, R21, R10, RZ ;  /* 0x0000000a15087210 */ /* 0x002fe20007fbe0ff */
[----:B--2---:R-:W-:Y:S01]  /*3860*/  @P2 IMAD.MOV.U32 R4, RZ, RZ, R10 ;  /* 0x000000ffff042224 */ /* 0x004fe200078e000a */
[----:B------:R-:W-:Y:S01]  /*3870*/  @P4 STG.E.U16 desc[UR36][R12.64+0x2], R25 ;  /* 0x000002190c004986 */ /* 0x000fe2000c101524 */
[C---:B------:R-:W-:Y:S01]  /*3880*/  ISETP.GT.AND P4, PT, R3.reuse, 0x1, P0 ;  /* 0x000000010300780c */ /* 0x040fe20000784270 */
[----:B------:R-:W-:Y:S01]  /*3890*/  @P1 IMAD.MOV.U32 R11, RZ, RZ, R5 ;  /* 0x000000ffff0b1224 */ /* 0x000fe200078e0005 */
[----:B------:R-:W-:Y:S01]  /*38a0*/  F2FP.BF16.F32.PACK_AB R31, RZ, R31 ;  /* 0x0000001fff1f723e */ /* 0x000fe200000010ff */
[----:B------:R-:W-:Y:S01]  /*38b0*/  @P3 STG.E.U16 desc[UR36][R6.64], R26 ;  /* 0x0000001a06003986 */ /* 0x000fe2000c101524 */
[----:B------:R-:W-:Y:S01]  /*38c0*/  ISETP.GT.AND P3, PT, R3, 0x8, P0 ;  /* 0x000000080300780c */ /* 0x000fe20000764270 */
[----:B------:R-:W-:Y:S01]  /*38d0*/  IMAD.X R9, R5, 0x1, R15, P5 ;  /* 0x0000000105097824 */ /* 0x000fe200028e060f */
[----:B------:R-:W-:-:S07]  /*38e0*/  ISETP.GT.AND P0, PT, R3, 0x9, P0 ;  /* 0x000000090300780c */ /* 0x000fce0000704270 */
[----:B------:R-:W-:Y:S04]  /*38f0*/  @P4 STG.E.U16 desc[UR36][R6.64+0x2], R27 ;  /* 0x0000021b06004986 */ /* 0x000fe8000c101524 */
[----:B------:R0:W-:Y:S04]  /*3900*/  @P2 STG.E.U16 desc[UR36][R4.64+0x10], R28 ;  /* 0x0000101c04002986 */ /* 0x0001e8000c101524 */
[----:B------:R1:W-:Y:S04]  /*3910*/  @P1 STG.E.U16 desc[UR36][R10.64+0x12], R29 ;  /* 0x0000121d0a001986 */ /* 0x0003e8000c101524 */
[----:B------:R1:W-:Y:S01]  /*3920*/  @P3 STG.E.U16 desc[UR36][R8.64+0x10], R30 ;  /* 0x0000101e08003986 */ /* 0x0003e2000c101524 */
[----:B0-----:R-:W-:-:S02]  /*3930*/  @P0 IMAD.MOV.U32 R4, RZ, RZ, R8 ;  /* 0x000000ffff040224 */ /* 0x001fc400078e0008 */
[----:B------:R-:W-:-:S05]  /*3940*/  @P0 IMAD.MOV.U32 R5, RZ, RZ, R9 ;  /* 0x000000ffff050224 */ /* 0x000fca00078e0009 */
[----:B------:R1:W-:Y:S02]  /*3950*/  @P0 STG.E.U16 desc[UR36][R4.64+0x12], R31 ;  /* 0x0000121f04000986 */ /* 0x0003e4000c101524 */
.L_x_62:
[----:B------:R-:W-:Y:S05]  /*3960*/  BSYNC B0 ;  /* 0x0000000000007941 */ /* 0x000fea0003800000 */
.L_x_34:
[----:B------:R-:W-:Y:S01]  /*3970*/  ULDC UR4, c[0x0][0xc] ;  /* 0x0000030000047ab9 */ /* 0x000fe20000000800 */
[----:B------:R-:W-:Y:S01]  /*3980*/  ULDC UR5, c[0x0][0x10] ;  /* 0x0000040000057ab9 */ /* 0x000fe20000000800 */
[----:B012---:R-:W0:Y:S01]  /*3990*/  LDC R5, c[0x0][0x14] ;  /* 0x00000500ff057b82 */ /* 0x007e220000000800 */
[----:B------:R-:W-:Y:S01]  /*39a0*/  UIMAD.WIDE.U32 UR4, UR4, UR5, URZ ;  /* 0x00000005040472a5 */ /* 0x000fe2000f8e003f */
[----:B------:R-:W-:Y:S02]  /*39b0*/  IMAD.MOV.U32 R3, RZ, RZ, R17 ;  /* 0x000000ffff037224 */ /* 0x000fe400078e0011 */
[----:B------:R-:W-:Y:S02]  /*39c0*/  IMAD.MOV.U32 R45, RZ, RZ, -0x1 ;  /* 0xffffffffff2d7424 */ /* 0x000fe400078e00ff */
[----:B------:R-:W-:Y:S02]  /*39d0*/  IMAD.MOV.U32 R41, RZ, RZ, -0x1 ;  /* 0xffffffffff297424 */ /* 0x000fe400078e00ff */
[----:B0-----:R-:W-:-:S04]  /*39e0*/  IMAD.WIDE.U32 R2, R5, UR4, R2 ;  /* 0x0000000405027c25 */ /* 0x001fc8000f8e0002 */
[----:B------:R-:W-:Y:S01]  /*39f0*/  IMAD R5, R5, UR5, RZ ;  /* 0x0000000505057c24 */ /* 0x000fe2000f8e02ff */
[----:B------:R-:W-:Y:S02]  /*3a00*/  ULDC.64 UR4, c[0x0][0x650] ;  /* 0x0001940000047ab9 */ /* 0x000fe40000000a00 */
[----:B------:R-:W-:Y:S01]  /*3a10*/  ISETP.GE.U32.AND P0, PT, R2, UR4, PT ;  /* 0x0000000402007c0c */ /* 0x000fe2000bf06070 */
[----:B------:R-:W-:Y:S01]  /*3a20*/  IMAD.IADD R17, R3, 0x1, R5 ;  /* 0x0000000103117824 */ /* 0x000fe200078e0205 */
[----:B------:R-:W-:-:S04]  /*3a30*/  PRMT R3, RZ, 0x7610, R3 ;  /* 0x00007610ff037816 */ /* 0x000fc80000000003 */
[----:B------:R-:W-:-:S13]  /*3a40*/  ISETP.GE.U32.AND.EX P0, PT, R17, UR5, PT, P0 ;  /* 0x0000000511007c0c */ /* 0x000fda000bf06100 */
[----:B------:R-:W-:Y:S05]  /*3a50*/  @P0 BRA `(.L_x_63) ;  /* 0x0000000400680947 */ /* 0x000fea0003800000 */
[----:B------:R-:W0:Y:S01]  /*3a60*/  S2R R12, SR_CTAID.X ;  /* 0x00000000000c7919 */ /* 0x000e220000002500 */
[----:B------:R-:W1:Y:S01]  /*3a70*/  LDC.64 R10, c[0x0][0x628] ;  /* 0x00018a00ff0a7b82 */ /* 0x000e620000000a00 */
[----:B------:R-:W-:Y:S01]  /*3a80*/  ULDC UR4, c[0x0][0x150] ;  /* 0x0000540000047ab9 */ /* 0x000fe20000000800 */
[----:B------:R-:W-:Y:S01]  /*3a90*/  IMAD.MOV.U32 R8, RZ, RZ, R2 ;  /* 0x000000ffff087224 */ /* 0x000fe200078e0002 */
[----:B------:R-:W2:Y:S01]  /*3aa0*/  S2R R24, SR_CTAID.Y ;  /* 0x0000000000187919 */ /* 0x000ea20000002600 */
[----:B------:R-:W-:-:S04]  /*3ab0*/  IMAD.MOV.U32 R9, RZ, RZ, R17 ;  /* 0x000000ffff097224 */ /* 0x000fc800078e0011 */
[----:B------:R-:W2:Y:S08]  /*3ac0*/  LDC R21, c[0x0][0x144] ;  /* 0x00005100ff157b82 */ /* 0x000eb00000000800 */
[----:B------:R-:W2:Y:S08]  /*3ad0*/  LDC R0, c[0x0][0x630] ;  /* 0x00018c00ff007b82 */ /* 0x000eb00000000800 */
[----:B------:R-:W2:Y:S01]  /*3ae0*/  LDC.64 R14, c[0x0][0x620] ;  /* 0x00018800ff0e7b82 */ /* 0x000ea20000000a00 */
[----:B-1----:R-:W-:-:S04]  /*3af0*/  ISETP.NE.U32.AND P0, PT, R10, RZ, PT ;  /* 0x000000ff0a00720c */ /* 0x002fc80003f05070 */
[----:B------:R-:W-:Y:S02]  /*3b00*/  ISETP.NE.AND.EX P0, PT, R11, RZ, PT, P0 ;  /* 0x000000ff0b00720c */ /* 0x000fe40003f05300 */
[----:B0-----:R-:W-:-:S05]  /*3b10*/  I2FP.F32.U32 R3, R12 ;  /* 0x0000000c00037245 */ /* 0x001fca0000201000 */
[----:B------:R-:W-:-:S04]  /*3b20*/  FMUL R3, R3, UR4 ;  /* 0x0000000403037c20 */ /* 0x000fc80008400000 */
[----:B------:R0:W1:Y:S02]  /*3b30*/  F2I.U32.TRUNC.NTZ R20, R3 ;  /* 0x0000000300147305 */ /* 0x000064000020f000 */
[----:B------:R-:W-:Y:S05]  /*3b40*/  @!P0 BRA `(.L_x_64) ;  /* 0x0000000000288947 */ /* 0x000fea0003800000 */
[----:B0-----:R-:W0:Y:S02]  /*3b50*/  LDC R3, c[0x0][0x634] ;  /* 0x00018d00ff037b82 */ /* 0x001e240000000800 */
[----:B0-----:R-:W-:-:S05]  /*3b60*/  IADD3 R3, P0, R2, R3, RZ ;  /* 0x0000000302037210 */ /* 0x001fca0007f1e0ff */
[----:B------:R-:W-:-:S04]  /*3b70*/  IMAD.X R13, RZ, RZ, R17, P0 ;  /* 0x000000ffff0d7224 */ /* 0x000fc800000e0611 */
[----:B------:R-:W-:-:S04]  /*3b80*/  IMAD.WIDE.U32 R4, R13, R10, RZ ;  /* 0x0000000a0d047225 */ /* 0x000fc800078e00ff */
[----:B---3--:R-:W-:-:S04]  /*3b90*/  IMAD.WIDE.U32 R6, P0, R3, R11, R4 ;  /* 0x0000000b03067225 */ /* 0x008fc80007800004 */
[----:B------:R-:W-:-:S04]  /*3ba0*/  IMAD.WIDE.U32 R4, R3, R10, RZ ;  /* 0x0000000a03047225 */ /* 0x000fc800078e00ff */
[----:B------:R-:W-:Y:S01]  /*3bb0*/  IMAD.X R9, RZ, RZ, RZ, P0 ;  /* 0x000000ffff097224 */ /* 0x000fe200000e06ff */
[----:B------:R-:W-:Y:S01]  /*3bc0*/  IADD3 RZ, P0, R5, R6, RZ ;  /* 0x0000000605ff7210 */ /* 0x000fe20007f1e0ff */
[----:B------:R-:W-:-:S04]  /*3bd0*/  IMAD.MOV.U32 R8, RZ, RZ, R7 ;  /* 0x000000ffff087224 */ /* 0x000fc800078e0007 */
[----:B------:R-:W-:-:S08]  /*3be0*/  IMAD.WIDE.U32.X R8, R13, R11, R8, P0 ;  /* 0x0000000b0d087225 */ /* 0x000fd000000e0408 */
.L_x_64:
[-CC-:B--2---:R-:W-:Y:S01]  /*3bf0*/  SHF.R.U64 R41, R8, R0.reuse, R9.reuse ;  /* 0x0000000008297219 */ /* 0x184fe20000001209 */
[----:B------:R-:W2:Y:S01]  /*3c00*/  LDC.64 R28, c[0x0][0x640] ;  /* 0x00019000ff1c7b82 */ /* 0x000ea20000000a00 */
[----:B------:R-:W-:Y:S01]  /*3c10*/  SHF.R.U32.HI R0, RZ, R0, R9 ;  /* 0x00000000ff007219 */ /* 0x000fe20000011609 */
[----:B-1----:R-:W-:Y:S01]  /*3c20*/  IMAD.MOV R20, RZ, RZ, -R20 ;  /* 0x000000ffff147224 */ /* 0x002fe200078e0a14 */
[----:B---3--:R-:W-:Y:S01]  /*3c30*/  IADD3 R7, P0, RZ, -R41, RZ ;  /* 0x80000029ff077210 */ /* 0x008fe20007f1e0ff */
[----:B------:R-:W-:Y:S02]  /*3c40*/  ULDC UR4, c[0x0][0x154] ;  /* 0x0000550000047ab9 */ /* 0x000fe40000000800 */
[----:B------:R-:W-:Y:S02]  /*3c50*/  IMAD R21, R21, R20, R12 ;  /* 0x0000001415157224 */ /* 0x000fe400078e020c */
[----:B------:R-:W1:Y:S01]  /*3c60*/  LDC R6, c[0x0][0x618] ;  /* 0x00018600ff067b82 */ /* 0x000e620000000800 */
[----:B0-----:R-:W-:-:S04]  /*3c70*/  IMAD.X R3, RZ, RZ, ~R0, P0 ;  /* 0x000000ffff037224 */ /* 0x001fc800000e0e00 */
[-C--:B------:R-:W-:Y:S02]  /*3c80*/  IMAD R0, R3, R14.reuse, RZ ;  /* 0x0000000e03007224 */ /* 0x080fe400078e02ff */
[----:B------:R-:W-:Y:S01]  /*3c90*/  IMAD.MOV.U32 R3, RZ, RZ, R17 ;  /* 0x000000ffff037224 */ /* 0x000fe200078e0011 */
[----:B------:R-:W0:Y:S01]  /*3ca0*/  LDC R8, c[0x0][0x608] ;  /* 0x00018200ff087b82 */ /* 0x000e220000000800 */
[----:B------:R-:W-:-:S04]  /*3cb0*/  IMAD.WIDE.U32 R4, R7, R14, R2 ;  /* 0x0000000e07047225 */ /* 0x000fc800078e0002 */
[----:B------:R-:W-:-:S03]  /*3cc0*/  IMAD R3, R7, R15, R0 ;  /* 0x0000000f07037224 */ /* 0x000fc600078e0200 */
[----:B------:R-:W3:Y:S01]  /*3cd0*/  LDC R26, c[0x0][0x658] ;  /* 0x00019600ff1a7b82 */ /* 0x000ee20000000800 */
[----:B------:R-:W-:Y:S01]  /*3ce0*/  I2FP.F32.U32 R0, R24 ;  /* 0x0000001800007245 */ /* 0x000fe20000201000 */
[----:B------:R-:W-:Y:S01]  /*3cf0*/  IMAD.MOV.U32 R7, RZ, RZ, 0x1 ;  /* 0x00000001ff077424 */ /* 0x000fe200078e00ff */
[----:B--2---:R-:W-:Y:S01]  /*3d00*/  ISETP.NE.U32.AND P0, PT, R28, RZ, PT ;  /* 0x000000ff1c00720c */ /* 0x004fe20003f05070 */
[----:B------:R-:W-:Y:S02]  /*3d10*/  IMAD.IADD R3, R5, 0x1, R3 ;  /* 0x0000000105037824 */ /* 0x000fe400078e0203 */
[----:B------:R-:W-:Y:S01]  /*3d20*/  FMUL R0, R0, UR4 ;  /* 0x0000000400007c20 */ /* 0x000fe20008400000 */
[----:B------:R-:W-:Y:S01]  /*3d30*/  ISETP.NE.AND.EX P0, PT, R29, RZ, PT, P0 ;  /* 0x000000ff1d00720c */ /* 0x000fe20003f05300 */
[----:B------:R-:W2:Y:S01]  /*3d40*/  LDC R15, c[0x0][0x148] ;  /* 0x00005200ff0f7b82 */ /* 0x000ea20000000800 */
[-CC-:B-1----:R-:W-:Y:S01]  /*3d50*/  SHF.R.U64 R12, R4, R6.reuse, R3.reuse ;  /* 0x00000006040c7219 */ /* 0x182fe20000001203 */
[----:B------:R1:W1:Y:S01]  /*3d60*/  F2I.U32.TRUNC.NTZ R13, R0 ;  /* 0x00000000000d7305 */ /* 0x000262000020f000 */
[----:B------:R-:W-:Y:S01]  /*3d70*/  SHF.R.U32.HI R3, RZ, R6, R3 ;  /* 0x00000006ff037219 */ /* 0x000fe20000011603 */
[----:B------:R-:W-:-:S04]  /*3d80*/  IMAD.MOV.U32 R5, RZ, RZ, -0x1 ;  /* 0xffffffffff057424 */ /* 0x000fc800078e00ff */
[----:B------:R-:W1:Y:S01]  /*3d90*/  LDC R20, c[0x0][0x600] ;  /* 0x00018000ff147b82 */ /* 0x000e620000000800 */
[-CC-:B0-----:R-:W-:Y:S02]  /*3da0*/  SHF.R.U64 R10, R12, R8.reuse, R3.reuse ;  /* 0x000000080c0a7219 */ /* 0x181fe40000001203 */
[----:B------:R-:W-:-:S05]  /*3db0*/  SHF.R.U32.HI R3, RZ, R8, R3 ;  /* 0x00000008ff037219 */ /* 0x000fca0000011603 */
[----:B------:R-:W0:Y:S01]  /*3dc0*/  LDC R27, c[0x0][0x648] ;  /* 0x00019200ff1b7b82 */ /* 0x000e220000000800 */
[-C--:B---3--:R-:W-:Y:S02]  /*3dd0*/  SHF.L.U32 R4, R5, R26.reuse, RZ ;  /* 0x0000001a05047219 */ /* 0x088fe400000006ff */
[-CC-:B------:R-:W-:Y:S02]  /*3de0*/  SHF.R.U64 R14, R10, R26.reuse, R3.reuse ;  /* 0x0000001a0a0e7219 */ /* 0x180fe40000001203 */
[----:B------:R-:W-:Y:S02]  /*3df0*/  SHF.R.U32.HI R5, RZ, R26, R3 ;  /* 0x0000001aff057219 */ /* 0x000fe40000011603 */
[----:B------:R-:W-:Y:S01]  /*3e00*/  LOP3.LUT R25, RZ, R4, RZ, 0x33, !PT ;  /* 0x00000004ff197212 */ /* 0x000fe200078e33ff */
[----:B------:R-:W3:Y:S01]  /*3e10*/  LDC R30, c[0x0][0x638] ;  /* 0x00018e00ff1e7b82 */ /* 0x000ee20000000800 */
[----:B------:R-:W-:Y:S01]  /*3e20*/  SHF.L.U32 R26, R7, R26, RZ ;  /* 0x0000001a071a7219 */ /* 0x000fe200000006ff */
[----:B------:R-:W-:-:S06]  /*3e30*/  IMAD.MOV.U32 R4, RZ, RZ, R14 ;  /* 0x000000ffff047224 */ /* 0x000fcc00078e000e */
[----:B------:R-:W0:Y:S01]  /*3e40*/  LDC R31, c[0x0][0x610] ;  /* 0x00018400ff1f7b82 */ /* 0x000e220000000800 */
        /* <DEDUP_REMOVED lines=11> */
.L_x_65:
[----:B------:R-:W-:Y:S01]  /*3f00*/  ISETP.NE.AND P0, PT, R16, 0x1, PT ;  /* 0x000000011000780c */ /* 0x000fe20003f05270 */
[----:B-1----:R-:W-:Y:S01]  /*3f10*/  VIADD R7, R20, 0xffffffff ;  /* 0xffffffff14077836 */ /* 0x002fe20000000000 */
[----:B0-----:R-:W-:Y:S01]  /*3f20*/  SHF.R.U64 R0, R4, R27, R5 ;  /* 0x0000001b04007219 */ /* 0x001fe20000001205 */
[----:B------:R-:W-:Y:S01]  /*3f30*/  IMAD.MOV R13, RZ, RZ, -R13 ;  /* 0x000000ffff0d7224 */ /* 0x000fe200078e0a0d */
[----:B------:R-:W-:Y:S01]  /*3f40*/  LOP3.LUT R5, R10, R25, RZ, 0xc0, !PT ;  /* 0x000000190a057212 */ /* 0x000fe200078ec0ff */
[----:B------:R-:W-:Y:S01]  /*3f50*/  IMAD.MOV.U32 R4, RZ, RZ, 0x1 ;  /* 0x00000001ff047424 */ /* 0x000fe200078e00ff */
[----:B------:R-:W-:Y:S01]  /*3f60*/  LOP3.LUT R12, R12, R7, RZ, 0xc0, !PT ;  /* 0x000000070c0c7212 */ /* 0x000fe200078ec0ff */
[----:B------:R-:W-:Y:S02]  /*3f70*/  IMAD.MOV R3, RZ, RZ, -R0 ;  /* 0x000000ffff037224 */ /* 0x000fe400078e0a00 */
[----:B------:R-:W-:Y:S02]  /*3f80*/  IMAD R0, R26, R0, R5 ;  /* 0x000000001a007224 */ /* 0x000fe400078e0205 */
[----:B---3--:R-:W-:-:S02]  /*3f90*/  IMAD R3, R3, R30, R14 ;  /* 0x0000001e03037224 */ /* 0x008fc400078e020e */
[----:B--2---:R-:W-:Y:S02]  /*3fa0*/  @P0 IMAD R21, R15, R13, R24 ;  /* 0x0000000d0f150224 */ /* 0x004fe400078e0218 */
[----:B------:R-:W-:Y:S01]  /*3fb0*/  IMAD R5, R3, R20, R12 ;  /* 0x0000001403057224 */ /* 0x000fe200078e020c */
[----:B------:R-:W-:Y:S01]  /*3fc0*/  PRMT R3, R4, 0x7610, R3 ;  /* 0x0000761004037816 */ /* 0x000fe20000000003 */
[----:B------:R-:W-:-:S05]  /*3fd0*/  IMAD R0, R0, R31, R21 ;  /* 0x0000001f00007224 */ /* 0x000fca00078e0215 */
[----:B------:R-:W-:Y:S02]  /*3fe0*/  SEL R45, R5, R0, !P0 ;  /* 0x00000000052d7207 */ /* 0x000fe40004000000 */
[----:B------:R-:W-:-:S07]  /*3ff0*/  SEL R0, R0, R5, !P0 ;  /* 0x0000000500007207 */ /* 0x000fce0004000000 */
.L_x_63:
[----:B------:R-:W-:Y:S01]  /*4000*/  LOP3.LUT P0, RZ, R3, 0xff, RZ, 0xc0, !PT ;  /* 0x000000ff03ff7812 */ /* 0x000fe2000780c0ff */
[----:B------:R-:W-:-:S12]  /*4010*/  IMAD.MOV.U32 R44, RZ, RZ, R0 ;  /* 0x000000ffff2c7224 */ /* 0x000fd800078e0000 */
[----:B------:R-:W-:Y:S05]  /*4020*/  @P0 BRA `(.L_x_66) ;  /* 0xffffffd0008c0947 */ /* 0x000fea000383ffff */
[----:B------:R-:W-:Y:S05]  /*4030*/  EXIT ;  /* 0x000000000000794d */ /* 0x000fea0003800000 */
.L_x_7:
[----:B0-----:R-:W-:Y:S01]  /*4040*/  ULDC.64 UR4, c[0x0][0x650] ;  /* 0x0001940000047ab9 */ /* 0x001fe20000000a00 */
        /* <DEDUP_REMOVED lines=25> */
.L_x_68:
[----:B------:R-:W0:Y:S01]  /*41e0*/  LDC.64 R28, c[0x0][0x640] ;  /* 0x00019000ff1c7b82 */ /* 0x000e220000000a00 */
[-CC-:B------:R-:W-:Y:S01]  /*41f0*/  SHF.R.U64 R22, R12, R6.reuse, R13.reuse ;  /* 0x000000060c167219 */ /* 0x180fe2000000120d */
[----:B------:R-:W-:Y:S01]  /*4200*/  IMAD.MOV.U32 R8, RZ, RZ, R2 ;  /* 0x000000ffff087224 */ /* 0x000fe200078e0002 */
[----:B------:R-:W-:Y:S01]  /*4210*/  SHF.R.U32.HI R6, RZ, R6, R13 ;  /* 0x00000006ff067219 */ /* 0x000fe2000001160d */
[----:B------:R-:W-:Y:S01]  /*4220*/  IMAD.MOV.U32 R30, RZ, RZ, 0x1 ;  /* 0x00000001ff1e7424 */ /* 0x000fe200078e00ff */
[----:B------:R-:W-:-:S03]  /*4230*/  IADD3 R11, P0, RZ, -R22, RZ ;  /* 0x80000016ff0b7210 */ /* 0x000fc60007f1e0ff */
        /* <DEDUP_REMOVED lines=10> */
[----:B------:R-:W-:Y:S02]  /*42e0*/  ISETP.NE.AND.EX P0, PT, R29, RZ, PT, P0 ;  /* 0x000000ff1d00720c */ /* 0x000fe40003f05300 */
[----:B------:R-:W0:Y:S02]  /*42f0*/  LDC R24, c[0x0][0x600] ;  /* 0x00018000ff187b82 */ /* 0x000e240000000800 */
[-CC-:B-1----:R-:W-:Y:S01]  /*4300*/  SHF.R.U64 R14, R8, R10.reuse, R9.reuse ;  /* 0x0000000a080e7219 */ /* 0x182fe20000001209 */
[----:B------:R-:W-:Y:S01]  /*4310*/  IMAD.MOV.U32 R8, RZ, RZ, -0x1 ;  /* 0xffffffffff087424 */ /* 0x000fe200078e00ff */
[----:B------:R-:W-:-:S04]  /*4320*/  SHF.R.U32.HI R9, RZ, R10, R9 ;  /* 0x0000000aff097219 */ /* 0x000fc80000011609 */
[----:B------:R-:W1:Y:S01]  /*4330*/  LDC R25, c[0x0][0x648] ;  /* 0x00019200ff197b82 */ /* 0x000e620000000800 */
[-CC-:B--2---:R-:W-:Y:S02]  /*4340*/  SHF.R.U64 R21, R14, R12.reuse, R9.reuse ;  /* 0x0000000c0e157219 */ /* 0x184fe40000001209 */
[----:B------:R-:W-:-:S05]  /*4350*/  SHF.R.U32.HI R6, RZ, R12, R9 ;  /* 0x0000000cff067219 */ /* 0x000fca0000011609 */
[----:B------:R-:W2:Y:S01]  /*4360*/  LDC R26, c[0x0][0x638] ;  /* 0x00018e00ff1a7b82 */ /* 0x000ea20000000800 */
[-C--:B---3--:R-:W-:Y:S02]  /*4370*/  SHF.L.U32 R8, R8, R27.reuse, RZ ;  /* 0x0000001b08087219 */ /* 0x088fe400000006ff */
[-CC-:B------:R-:W-:Y:S02]  /*4380*/  SHF.R.U64 R23, R21, R27.reuse, R6.reuse ;  /* 0x0000001b15177219 */ /* 0x180fe40000001206 */
[----:B------:R-:W-:Y:S02]  /*4390*/  LOP3.LUT R32, RZ, R8, RZ, 0x33, !PT ;  /* 0x00000008ff207212 */ /* 0x000fe400078e33ff */
[----:B------:R-:W-:Y:S01]  /*43a0*/  SHF.R.U32.HI R9, RZ, R27, R6 ;  /* 0x0000001bff097219 */ /* 0x000fe20000011606 */
[----:B------:R-:W3:Y:S01]  /*43b0*/  LDC R31, c[0x0][0x610] ;  /* 0x00018400ff1f7b82 */ /* 0x000ee20000000800 */
[----:B------:R-:W-:Y:S01]  /*43c0*/  IMAD.MOV.U32 R8, RZ, RZ, R23 ;  /* 0x000000ffff087224 */ /* 0x000fe200078e0017 */
[----:B------:R-:W-:Y:S06]  /*43d0*/  @!P0 BRA `(.L_x_69) ;  /* 0x0000000000288947 */ /* 0x000fec0003800000 */
        /* <DEDUP_REMOVED lines=10> */
.L_x_69:
[----:B------:R-:W-:Y:S02]  /*4480*/  ISETP.NE.AND P0, PT, R16, 0x1, PT ;  /* 0x000000011000780c */ /* 0x000fe40003f05270 */
[----:B-1----:R-:W-:Y:S01]  /*4490*/  SHF.R.U64 R6, R8, R25, R9 ;  /* 0x0000001908067219 */ /* 0x002fe20000001209 */
[----:B0-----:R-:W-:Y:S01]  /*44a0*/  VIADD R9, R24, 0xffffffff ;  /* 0xffffffff18097836 */ /* 0x001fe20000000000 */
[----:B------:R-:W-:Y:S02]  /*44b0*/  SHF.L.U32 R30, R30, R27, RZ ;  /* 0x0000001b1e1e7219 */ /* 0x000fe400000006ff */
[----:B------:R-:W-:Y:S01]  /*44c0*/  LOP3.LUT R5, R21, R32, RZ, 0xc0, !PT ;  /* 0x0000002015057212 */ /* 0x000fe200078ec0ff */
[----:B------:R-:W-:-:S04]  /*44d0*/  IMAD.MOV R8, RZ, RZ, -R6 ;  /* 0x000000ffff087224 */ /* 0x000fc800078e0a06 */
[----:B------:R-:W-:Y:S01]  /*44e0*/  IMAD R6, R30, R6, R5 ;  /* 0x000000061e067224 */ /* 0x000fe200078e0205 */
[----:B------:R-:W-:Y:S01]  /*44f0*/  LOP3.LUT R5, R14, R9, RZ, 0xc0, !PT ;  /* 0x000000090e057212 */ /* 0x000fe200078ec0ff */
[----:B------:R-:W-:Y:S02]  /*4500*/  @P0 IMAD R3, R7, R20, R4 ;  /* 0x0000001407030224 */ /* 0x000fe400078e0204 */
[----:B--2---:R-:W-:Y:S02]  /*4510*/  IMAD R4, R8, R26, R23 ;  /* 0x0000001a08047224 */ /* 0x004fe400078e0217 */
[----:B---3--:R-:W-:Y:S02]  /*4520*/  IMAD R3, R6, R31, R3 ;  /* 0x0000001f06037224 */ /* 0x008fe400078e0203 */
[----:B------:R-:W-:Y:S02]  /*4530*/  IMAD R4, R4, R24, R5 ;  /* 0x0000001804047224 */ /* 0x000fe400078e0205 */
[----:B------:R-:W-:-:S02]  /*4540*/  IMAD.MOV.U32 R8, RZ, RZ, 0x1 ;  /* 0x00000001ff087424 */ /* 0x000fc400078e00ff */
[----:B------:R-:W-:Y:S01]  /*4550*/  IMAD.MOV.U32 R6, RZ, RZ, R22 ;  /* 0x000000ffff067224 */ /* 0x000fe200078e0016 */
[----:B------:R-:W-:Y:S02]  /*4560*/  SEL R21, R4, R3, !P0 ;  /* 0x0000000304157207 */ /* 0x000fe40004000000 */
[----:B------:R-:W-:-:S07]  /*4570*/  SEL R13, R3, R4, !P0 ;  /* 0x00000004030d7207 */ /* 0x000fce0004000000 */
.L_x_67:
[----:B------:R-:W-:-:S08]  /*4580*/  NOP ;  /* 0x0000000000007918 */ /* 0x000fd00000000000 */
[----:B------:R-:W0:-:S00]  /*4590*/  USETMAXREG.DEALLOC.CTAPOOL 0x28 ;  /* 0x00000028000079c8 */ /* 0x000e0000080e0500 */
[----:B0-----:R-:W-:-:S13]  /*45a0*/  ISETP.NE.AND P0, PT, R0, RZ, PT ;  /* 0x000000ff0000720c */ /* 0x001fda0003f05270 */
[----:B------:R-:W-:Y:S05]  /*45b0*/  @P0 EXIT ;  /* 0x000000000000094d */ /* 0x000fea0003800000 */
[----:B------:R-:W-:Y:S01]  /*45c0*/  LOP3.LUT P0, RZ, R8, 0xff, RZ, 0xc0, !PT ;  /* 0x000000ff08ff7812 */ /* 0x000fe2000780c0ff */
[----:B------:R-:W-:Y:S02]  /*45d0*/  IMAD.MOV.U32 R10, RZ, RZ, 0x1 ;  /* 0x00000001ff0a7424 */ /* 0x000fe400078e00ff */
[----:B------:R-:W-:-:S10]  /*45e0*/  IMAD.MOV.U32 R12, RZ, RZ, RZ ;  /* 0x000000ffff0c7224 */ /* 0x000fd400078e00ff */
[----:B------:R-:W-:Y:S05]  /*45f0*/  @!P0 BRA `(.L_x_70) ;  /* 0x0000000c00308947 */ /* 0x000fea0003800000 */
[----:B------:R-:W0:Y:S01]  /*4600*/  LDC R0, c[0x0][0x28c] ;  /* 0x0000a300ff007b82 */ /* 0x000e220000000800 */
[----:B------:R-:W1:Y:S01]  /*4610*/  S2R R8, SR_CgaCtaId ;  /* 0x0000000000087919 */ /* 0x000e620000008800 */
[----:B------:R-:W-:Y:S01]  /*4620*/  BSSY B0, `(.L_x_70) ;  /* 0x00000c9000007945 */ /* 0x000fe20003800000 */
[----:B------:R-:W-:Y:S01]  /*4630*/  IMAD.MOV.U32 R11, RZ, RZ, 0x1 ;  /* 0x00000001ff0b7424 */ /* 0x000fe200078e00ff */
[----:B------:R-:W-:Y:S01]  /*4640*/  ULDC.64 UR16, c[0x0][0x198] ;  /* 0x0000660000107ab9 */ /* 0x000fe20000000a00 */
[----:B------:R-:W-:Y:S02]  /*4650*/  IMAD.MOV.U32 R10, RZ, RZ, 0x1 ;  /* 0x00000001ff0a7424 */ /* 0x000fe400078e00ff */
[----:B------:R-:W-:Y:S02]  /*4660*/  IMAD.MOV.U32 R12, RZ, RZ, RZ ;  /* 0x000000ffff0c7224 */ /* 0x000fe400078e00ff */
[----:B0-----:R-:W-:-:S05]  /*4670*/  VIADD R0, R0, 0x3f ;  /* 0x0000003f00007836 */ /* 0x001fca0000000000 */
[----:B------:R-:W-:-:S04]  /*4680*/  SHF.R.S32.HI R3, RZ, 0x1f, R0 ;  /* 0x0000001fff037819 */ /* 0x000fc80000011400 */
[----:B------:R-:W-:Y:S02]  /*4690*/  LEA.HI R3, R3, R0, RZ, 0x6 ;  /* 0x0000000003037211 */ /* 0x000fe400078f30ff */
[----:B------:R-:W-:Y:S02]  /*46a0*/  LOP3.LUT R0, R19, 0x2, RZ, 0xfc, !PT ;  /* 0x0000000213007812 */ /* 0x000fe400078efcff */
[----:B-1----:R-:W-:Y:S02]  /*46b0*/  LOP3.LUT R8, R8, 0x1, RZ, 0xc0, !PT ;  /* 0x0000000108087812 */ /* 0x002fe400078ec0ff */
[----:B------:R-:W-:-:S07]  /*46c0*/  SHF.R.S32.HI R9, RZ, 0x6, R3 ;  /* 0x00000006ff097819 */ /* 0x000fce0000011403 */
.L_x_81:
[----:B------:R-:W-:-:S03]  /*46d0*/  UMOV UR4, 0xffffffff ;  /* 0xffffffff00047882 */ /* 0x000fc60000000000 */
[----:B------:R-:W-:Y:S05]  /*46e0*/  BRA.DIV UR4, `(.L_x_71) ;  /* 0x0000001204247947 */ /* 0x000fea000b800000 */
[----:B------:R-:W-:-:S13]  /*46f0*/  ELECT P6, URZ, PT ;  /* 0x00000000003f782f */ /* 0x000fda00038c0000 */
.L_x_94:
[----:B------:R-:W0:Y:S01]  /*4700*/  LDC R3, c[0x0][0x28c] ;  /* 0x0000a300ff037b82 */ /* 0x000e220000000800 */
[----:B------:R-:W-:Y:S01]  /*4710*/  BSSY B1, `(.L_x_72) ;  /* 0x000003a000017945 */ /* 0x000fe20003800000 */
[----:B0-----:R-:W-:-:S13]  /*4720*/  ISETP.LT.OR P6, PT, R3, 0x1, !P6 ;  /* 0x000000010300780c */ /* 0x001fda00077c1670 */
[----:B------:R-:W-:Y:S05]  /*4730*/  @P6 BRA `(.L_x_73) ;  /* 0x0000000000dc6947 */ /* 0x000fea0003800000 */
[----:B------:R-:W-:Y:S02]  /*4740*/  IMAD R21, R21, 0x2, R8 ;  /* 0x0000000215157824 */ /* 0x000fe400078e0208 */
[----:B------:R-:W-:Y:S02]  /*4750*/  IMAD.SHL.U32 R13, R13, 0x100, RZ ;  /* 0x000001000d0d7824 */ /* 0x000fe400078e00ff */
[----:B------:R-:W-:Y:S02]  /*4760*/  VIADD R20, R9, 0x1 ;  /* 0x0000000109147836 */ /* 0x000fe40000000000 */
[----:B------:R-:W-:Y:S02]  /*4770*/  IMAD.MOV.U32 R22, RZ, RZ, RZ ;  /* 0x000000ffff167224 */ /* 0x000fe400078e00ff */
[----:B------:R-:W-:Y:S02]  /*4780*/  IMAD.MOV.U32 R3, RZ, RZ, R10 ;  /* 0x000000ffff037224 */ /* 0x000fe400078e000a */
[----:B------:R-:W-:-:S02]  /*4790*/  IMAD.MOV.U32 R5, RZ, RZ, R12 ;  /* 0x000000ffff057224 */ /* 0x000fc400078e000c */
[----:B------:R-:W-:-:S07]  /*47a0*/  IMAD.SHL.U32 R21, R21, 0x8, RZ ;  /* 0x0000000815157824 */ /* 0x000fce00078e00ff */
.L_x_76:
[----:B------:R-:W0:Y:S01]  /*47b0*/  S2R R7, SR_CgaCtaId ;  /* 0x0000000000077919 */ /* 0x000e220000008800 */
[----:B------:R-:W-:Y:S02]  /*47c0*/  MOV R4, 0x400 ;  /* 0x0000040000047802 */ /* 0x000fe40000000f00 */
[----:B------:R-:W-:Y:S02]  /*47d0*/  LOP3.LUT P1, RZ, R18, 0x7f, RZ, 0xc0, !PT ;  /* 0x0000007f12ff7812 */ /* 0x000fe4000782c0ff */
[----:B0-----:R-:W-:Y:S02]  /*47e0*/  LEA R14, R7, R4, 0x18 ;  /* 0x00000004070e7211 */ /* 0x001fe400078ec0ff */
[----:B------:R-:W-:-:S09]  /*47f0*/  SHF.L.U32 R4, R3, 0x1f, RZ ;  /* 0x0000001f03047819 */ /* 0x000fd200000006ff */
[----:B------:R-:W0:Y:S01]  /*4800*/  @!P1 LDC R7, c[0x0][0x500] ;  /* 0x00014000ff079b82 */ /* 0x000e220000000800 */
[----:B------:R-:W-:-:S04]  /*4810*/  IMAD R15, R5, 0x8, R14 ;  /* 0x00000008050f7824 */ /* 0x000fc800078e020e */
[----:B------:R-:W1:Y:S02]  /*4820*/  SYNCS.PHASECHK.TRANS64.TRYWAIT P0, [R15+URZ+0x30], R4 ;  /* 0x000030040f0075a7 */ /* 0x000e64000800017f */
[----:B-1----:R-:W-:Y:S05]  /*4830*/  @!P0 BRA `(.L_x_74) ;  /* 0x0000000c00f08947 */ /* 0x002fea0003800000 */
.L_x_95:
[----:B-1----:R-:W-:Y:S01]  /*4840*/  PRMT R4, R0, 0x9910, RZ ;  /* 0x0000991000047816 */ /* 0x002fe200000000ff */
[----:B0-----:R0:W-:Y:S03]  /*4850*/  @!P1 SYNCS.ARRIVE.TRANS64 RZ, [R15+URZ], R7 ;  /* 0x000000070fff99a7 */ /* 0x0011e6000800003f */
[----:B------:R-:W-:-:S13]  /*4860*/  ISETP.NE.AND P0, PT, R4, 0x2, PT ;  /* 0x000000020400780c */ /* 0x000fda0003f05270 */
[----:B0-----:R-:W-:Y:S05]  /*4870*/  @P0 BRA `(.L_x_75) ;  /* 0x0000000000040947 */ /* 0x001fea0003800000 */
[----:B------:R-:W-:Y:S01]  /*4880*/  BPT.TRAP 0x1 ;  /* 0x000000040000795c */ /* 0x000fe20000300000 */
.L_x_75:
[----:B------:R-:W-:Y:S01]  /*4890*/  IMAD R4, R5, 0x2, R8 ;  /* 0x0000000205047824 */ /* 0x000fe200078e0208 */
[----:B------:R-:W-:Y:S01]  /*48a0*/  R2UR UR9, R15 ;  /* 0x000000000f0972ca */ /* 0x000fe200000e0000 */
[--C-:B------:R-:W-:Y:S01]  /*48b0*/  IMAD R7, R5, 0x8000, R14.reuse ;  /* 0x0000800005077824 */ /* 0x100fe200078e020e */
[----:B------:R-:W-:Y:S01]  /*48c0*/  UIADD3 UR4, UP0, UR16, 0xf0, URZ ;  /* 0x000000f010047890 */ /* 0x000fe2000ff1e03f */
[----:B------:R-:W-:Y:S01]  /*48d0*/  IMAD.SHL.U32 R4, R4, 0x200, RZ ;  /* 0x0000020004047824 */ /* 0x000fe200078e00ff */
[----:B------:R-:W-:Y:S01]  /*48e0*/  R2UR UR11, R13 ;  /* 0x000000000d0b72ca */ /* 0x000fe200000e0000 */
[----:B------:R-:W-:Y:S01]  /*48f0*/  VIADD R20, R20, 0xffffffff ;  /* 0xffffffff14147836 */ /* 0x000fe20000000000 */
[----:B------:R-:W-:Y:S01]  /*4900*/  R2UR UR5, R7 ;  /* 0x00000000070572ca */ /* 0x000fe200000e0000 */
[----:B------:R-:W-:Y:S01]  /*4910*/  IMAD R4, R4, 0x2, R14 ;  /* 0x0000000204047824 */ /* 0x000fe200078e020e */
[----:B------:R-:W-:Y:S01]  /*4920*/  R2UR UR10, R22 ;  /* 0x00000000160a72ca */ /* 0x000fe200000e0000 */
[----:B------:R-:W-:Y:S01]  /*4930*/  UIADD3 UR18, UP1, UR16, 0x1f0, URZ ;  /* 0x000001f010127890 */ /* 0x000fe2000ff3e03f */
[----:B------:R-:W-:Y:S01]  /*4940*/  R2UR UR12, R6 ;  /* 0x00000000060c72ca */ /* 0x000fe200000e0000 */
[----:B------:R-:W-:Y:S01]  /*4950*/  VIADD R5, R5, 0x1 ;  /* 0x0000000105057836 */ /* 0x000fe20000000000 */
[----:B------:R-:W-:Y:S01]  /*4960*/  R2UR UR8, R4 ;  /* 0x00000000040872ca */ /* 0x000fe200000e0000 */
[----:B------:R-:W-:Y:S01]  /*4970*/  UIADD3.X UR19, URZ, UR17, URZ, UP1, !UPT ;  /* 0x000000113f137290 */ /* 0x000fe20008ffe43f */
[----:B------:R-:W-:Y:S01]  /*4980*/  R2UR UR15, R21 ;  /* 0x00000000150f72ca */ /* 0x000fe200000e0000 */
[----:B------:R-:W-:Y:S01]  /*4990*/  UMOV UR6, 0x0 ;  /* 0x0000000000067882 */ /* 0x000fe20000000000 */
[----:B------:R-:W-:Y:S01]  /*49a0*/  ISETP.GT.AND P1, PT, R20, 0x1, PT ;  /* 0x000000011400780c */ /* 0x000fe20003f24270 */
[----:B------:R-:W-:Y:S01]  /*49b0*/  UMOV UR7, 0x10000000 ;  /* 0x1000000000077882 */ /* 0x000fe20000000000 */
[C---:B------:R-:W-:Y:S01]  /*49c0*/  ISETP.NE.AND P0, PT, R5.reuse, 0x6, PT ;  /* 0x000000060500780c */ /* 0x040fe20003f05270 */
[----:B------:R-:W-:Y:S01]  /*49d0*/  UIADD3 UR13, UR5, 0x180, URZ ;  /* 0x00000180050d7890 */ /* 0x000fe2000fffe03f */
[----:B------:R-:W-:Y:S01]  /*49e0*/  VIADD R22, R22, 0x40 ;  /* 0x0000004016167836 */ /* 0x000fe20000000000 */
[----:B------:R-:W-:Y:S01]  /*49f0*/  UIADD3.X UR5, URZ, UR17, URZ, UP0, !UPT ;  /* 0x000000113f057290 */ /* 0x000fe200087fe43f */
[----:B------:R-:W-:Y:S01]  /*4a00*/  SEL R4, RZ, 0x1, P0 ;  /* 0x00000001ff047807 */ /* 0x000fe20000000000 */
[----:B------:R-:W-:Y:S01]  /*4a10*/  UMOV UR20, 0x30000 ;  /* 0x0003000000147882 */ /* 0x000fe20000000000 */
[----:B------:R-:W-:Y:S01]  /*4a20*/  SEL R5, R5, RZ, P0 ;  /* 0x000000ff05057207 */ /* 0x000fe20000000000 */
[----:B------:R-:W-:Y:S01]  /*4a30*/  UIADD3 UR14, UR8, 0x30180, URZ ;  /* 0x00030180080e7890 */ /* 0x000fe2000fffe03f */
[----:B------:R-:W-:-:S02]  /*4a40*/  LOP3.LUT R3, R3, R4, RZ, 0x3c, !PT ;  /* 0x0000000403037212 */ /* 0x000fc400078e3cff */
[----:B------:R-:W-:Y:S02]  /*4a50*/  UMOV UR8, UR13 ;  /* 0x0000000d00087c82 */ /* 0x000fe40008000000 */
[----:B------:R0:W-:Y:S02]  /*4a60*/  UTMALDG.3D [UR8], [UR4], desc[UR6] ;  /* 0x00000608040075b4 */ /* 0x0001e40008011000 */
[----:B0-----:R-:W-:Y:S01]  /*4a70*/  UMOV UR8, UR14 ;  /* 0x0000000e00087c82 */ /* 0x001fe20008000000 */
[----:B------:R-:W-:Y:S02]  /*4a80*/  UMOV UR11, UR15 ;  /* 0x0000000f000b7c82 */ /* 0x000fe40008000000 */
[----:B------:R0:W-:Y:S02]  /*4a90*/  UTMALDG.3D.MULTICAST [UR8], [UR18], UR20, desc[UR6] ;  /* 0x00000608120073b4 */ /* 0x0001e40008011814 */
[----:B0-----:R-:W-:Y:S05]  /*4aa0*/  @P1 BRA `(.L_x_76) ;  /* 0xfffffffc00401947 */ /* 0x001fea000383ffff */
.L_x_73:
[----:B------:R-:W-:Y:S05]  /*4ab0*/  BSYNC B1 ;  /* 0x0000000000017941 */ /* 0x000fea0003800000 */
.L_x_72:
[----:B------:R-:W-:Y:S01]  /*4ac0*/  LOP3.LUT P0, RZ, R11, 0xff, RZ, 0xc0, !PT ;  /* 0x000000ff0bff7812 */ /* 0x000fe2000780c0ff */
[----:B------:R-:W-:Y:S01]  /*4ad0*/  ULDC UR4, c[0x0][0xc] ;  /* 0x0000030000047ab9 */ /* 0x000fe20000000800 */
[----:B------:R-:W-:Y:S01]  /*4ae0*/  ULDC UR5, c[0x0][0x10] ;  /* 0x0000040000057ab9 */ /* 0x000fe20000000800 */
[----:B------:R-:W0:Y:S01]  /*4af0*/  LDC R7, c[0x0][0x14] ;  /* 0x00000500ff077b82 */ /* 0x000e220000000800 */
[C---:B------:R-:W-:Y:S01]  /*4b00*/  IMAD.IADD R12, R9.reuse, 0x1, R12 ;  /* 0x00000001090c7824 */ /* 0x040fe200078e020c */
[----:B------:R-:W-:Y:S01]  /*4b10*/  UIMAD.WIDE.U32 UR4, UR4, UR5, URZ ;  /* 0x00000005040472a5 */ /* 0x000fe2000f8e003f */
[----:B------:R-:W-:Y:S01]  /*4b20*/  ISETP.GE.U32.AND P1, PT, R9, 0x6, PT ;  /* 0x000000060900780c */ /* 0x000fe20003f26070 */
[----:B------:R-:W-:Y:S01]  /*4b30*/  BSSY B1, `(.L_x_77) ;  /* 0x0000075000017945 */ /* 0x000fe20003800000 */
[----:B------:R-:W-:Y:S01]  /*4b40*/  IMAD.MOV.U32 R13, RZ, RZ, -0x1 ;  /* 0xffffffffff0d7424 */ /* 0x000fe200078e00ff */
[----:B------:R-:W-:Y:S01]  /*4b50*/  PRMT R11, RZ, 0x7610, R11 ;  /* 0x00007610ff0b7816 */ /* 0x000fe2000000000b */
[----:B------:R-:W-:-:S02]  /*4b60*/  IMAD.MOV.U32 R21, RZ, RZ, -0x1 ;  /* 0xffffffffff157424 */ /* 0x000fc400078e00ff */
[----:B------:R-:W-:Y:S01]  /*4b70*/  IMAD.MOV.U32 R6, RZ, RZ, -0x1 ;  /* 0xffffffffff067424 */ /* 0x000fe200078e00ff */
[----:B------:R-:W1:Y:S01]  /*4b80*/  @P0 S2R R4, SR_CgaCtaId ;  /* 0x0000000000040919 */ /* 0x000e620000008800 */
[----:B------:R-:W-:-:S04]  /*4b90*/  @P0 MOV R3, 0x400 ;  /* 0x0000040000030802 */ /* 0x000fc80000000f00 */
[----:B-1----:R-:W-:Y:S01]  /*4ba0*/  @P0 LEA R3, R4, R3, 0x18 ;  /* 0x0000000304030211 */ /* 0x002fe200078ec0ff */
[----:B------:R-:W-:-:S03]  /*4bb0*/  IMAD.WIDE.U32 R4, R12, -0x55555555, RZ ;  /* 0xaaaaaaab0c047825 */ /* 0x000fc600078e00ff */
[----:B------:R1:W-:Y:S01]  /*4bc0*/  @P0 SYNCS.ARRIVE.TRANS64.A1T0 RZ, [R3+URZ+0x78], RZ ;  /* 0x000078ff03ff09a7 */ /* 0x0003e2000810003f */
[----:B------:R-:W-:-:S04]  /*4bd0*/  ISETP.GT.U32.AND P0, PT, R12, 0x5, PT ;  /* 0x000000050c00780c */ /* 0x000fc80003f04070 */
[----:B------:R-:W-:Y:S01]  /*4be0*/  ISETP.LT.U32.AND P0, PT, R9, 0x6, P0 ;  /* 0x000000060900780c */ /* 0x000fe20000701070 */
[----:B-1----:R-:W-:Y:S02]  /*4bf0*/  IMAD.MOV.U32 R3, RZ, RZ, R17 ;  /* 0x000000ffff037224 */ /* 0x002fe400078e0011 */
[C---:B0-----:R-:W-:Y:S02]  /*4c00*/  IMAD R17, R7.reuse, UR5, RZ ;  /* 0x0000000507117c24 */ /* 0x041fe4000f8e02ff */
[----:B------:R-:W-:Y:S01]  /*4c10*/  IMAD.WIDE.U32 R2, R7, UR4, R2 ;  /* 0x0000000407027c25 */ /* 0x000fe2000f8e0002 */
[----:B------:R-:W-:Y:S01]  /*4c20*/  SHF.R.U32.HI R7, RZ, 0x2, R5 ;  /* 0x00000002ff077819 */ /* 0x000fe20000011605 */
[----:B------:R-:W-:Y:S01]  /*4c30*/  ULDC.64 UR4, c[0x0][0x650] ;  /* 0x0001940000047ab9 */ /* 0x000fe20000000a00 */
[----:B------:R-:W-:Y:S01]  /*4c40*/  SEL R5, RZ, 0x1, !P0 ;  /* 0x00000001ff057807 */ /* 0x000fe20004000000 */
[----:B------:R-:W-:Y:S01]  /*4c50*/  IMAD.IADD R17, R3, 0x1, R17 ;  /* 0x0000000103117824 */ /* 0x000fe200078e0211 */
[----:B------:R-:W-:Y:S01]  /*4c60*/  ISETP.GE.U32.AND P0, PT, R2, UR4, PT ;  /* 0x0000000402007c0c */ /* 0x000fe2000bf06070 */
[----:B------:R-:W-:Y:S01]  /*4c70*/  IMAD R12, R7, -0x6, R12 ;  /* 0xfffffffa070c7824 */ /* 0x000fe200078e020c */
[----:B------:R-:W-:-:S02]  /*4c80*/  LOP3.LUT R10, R10, R5, RZ, 0x3c, !PT ;  /* 0x000000050a0a7212 */ /* 0x000fc400078e3cff */
[----:B------:R-:W-:Y:S02]  /*4c90*/  ISETP.GE.U32.AND.EX P0, PT, R17, UR5, PT, P0 ;  /* 0x0000000511007c0c */ /* 0x000fe4000bf06100 */
[----:B------:R-:W-:Y:S02]  /*4ca0*/  @P1 LOP3.LUT R10, R10, 0x1, R7, 0x78, !PT ;  /* 0x000000010a0a1812 */ /* 0x000fe400078e7807 */
[----:B------:R-:W-:-:S09]  /*4cb0*/  PRMT R3, RZ, 0x7610, R3 ;  /* 0x00007610ff037816 */ /* 0x000fd20000000003 */
[----:B------:R-:W-:Y:S05]  /*4cc0*/  @P0 BRA `(.L_x_78) ;  /* 0x00000004006c0947 */ /* 0x000fea0003800000 */
[----:B------:R-:W0:Y:S01]  /*4cd0*/  S2R R15, SR_CTAID.X ;  /* 0x00000000000f7919 */ /* 0x000e220000002500 */
[----:B------:R-:W-:Y:S01]  /*4ce0*/  ULDC.64 UR4, c[0x0][0x628] ;  /* 0x00018a0000047ab9 */ /* 0x000fe20000000a00 */
[----:B------:R-:W1:Y:S01]  /*4cf0*/  LDC R20, c[0x0][0x144] ;  /* 0x00005100ff147b82 */ /* 0x000e620000000800 */
[----:B------:R-:W-:Y:S01]  /*4d00*/  ISETP.NE.U32.AND P0, PT, RZ, UR4, PT ;  /* 0x00000004ff007c0c */ /* 0x000fe2000bf05070 */
[----:B------:R-:W2:Y:S01]  /*4d10*/  S2R R13, SR_CTAID.Y ;  /* 0x00000000000d7919 */ /* 0x000ea20000002600 */
[----:B------:R-:W-:Y:S01]  /*4d20*/  ULDC UR6, c[0x0][0x150] ;  /* 0x0000540000067ab9 */ /* 0x000fe20000000800 */
[----:B------:R-:W-:Y:S01]  /*4d30*/  ULDC UR7, c[0x0][0x630] ;  /* 0x00018c0000077ab9 */ /* 0x000fe20000000800 */
[----:B------:R-:W-:Y:S01]  /*4d40*/  ISETP.NE.AND.EX P0, PT, RZ, UR5, PT, P0 ;  /* 0x00000005ff007c0c */ /* 0x000fe2000bf05300 */
[----:B------:R-:W-:Y:S02]  /*4d50*/  IMAD.MOV.U32 R4, RZ, RZ, R2 ;  /* 0x000000ffff047224 */ /* 0x000fe400078e0002 */
[----:B------:R-:W-:Y:S01]  /*4d60*/  IMAD.MOV.U32 R5, RZ, RZ, R17 ;  /* 0x000000ffff057224 */ /* 0x000fe200078e0011 */
[----:B0-----:R-:W-:-:S05]  /*4d70*/  I2FP.F32.U32 R3, R15 ;  /* 0x0000000f00037245 */ /* 0x001fca0000201000 */
[----:B------:R-:W-:-:S04]  /*4d80*/  FMUL R21, R3, UR6 ;  /* 0x0000000603157c20 */ /* 0x000fc80008400000 */
[----:B--2---:R-:W-:Y:S05]  /*4d90*/  @!P0 BRA `(.L_x_79) ;  /* 0x0000000000288947 */ /* 0x004fea0003800000 */
[----:B------:R-:W-:Y:S02]  /*4da0*/  ULDC UR6, c[0x0][0x634] ;  /* 0x00018d0000067ab9 */ /* 0x000fe40000000800 */
[----:B------:R-:W-:-:S05]  /*4db0*/  IADD3 R5, P0, R2, UR6, RZ ;  /* 0x0000000602057c10 */ /* 0x000fca000ff1e0ff */
[----:B------:R-:W-:-:S04]  /*4dc0*/  IMAD.X R3, RZ, RZ, R17, P0 ;  /* 0x000000ffff037224 */ /* 0x000fc800000e0611 */
[----:B------:R-:W-:-:S04]  /*4dd0*/  IMAD.WIDE.U32 R6, R3, UR4, RZ ;  /* 0x0000000403067c25 */ /* 0x000fc8000f8e00ff */
[----:B------:R-:W-:-:S04]  /*4de0*/  IMAD.WIDE.U32 R6, P0, R5, UR5, R6 ;  /* 0x0000000505067c25 */ /* 0x000fc8000f800006 */
[----:B------:R-:W-:-:S04]  /*4df0*/  IMAD.WIDE.U32 R4, R5, UR4, RZ ;  /* 0x0000000405047c25 */ /* 0x000fc8000f8e00ff */
[----:B------:R-:W-:Y:S01]  /*4e00*/  IMAD.MOV.U32 R4, RZ, RZ, R7 ;  /* 0x000000ffff047224 */ /* 0x000fe200078e0007 */
[----:B------:R-:W-:Y:S01]  /*4e10*/  IADD3 RZ, P1, R5, R6, RZ ;  /* 0x0000000605ff7210 */ /* 0x000fe20007f3e0ff */
[----:B------:R-:W-:-:S04]  /*4e20*/  IMAD.X R5, RZ, RZ, RZ, P0 ;  /* 0x000000ffff057224 */ /* 0x000fc800000e06ff */
[----:B------:R-:W-:-:S08]  /*4e30*/  IMAD.WIDE.U32.X R4, R3, UR5, R4, P1 ;  /* 0x0000000503047c25 */ /* 0x000fd000088e0404 */
.L_x_79:
[--C-:B------:R-:W-:Y:S01]  /*4e40*/  SHF.R.U64 R14, R4, UR7, R5.reuse ;  /* 0x00000007040e7c19 */ /* 0x100fe20008001205 */
[----:B------:R-:W0:Y:S01]  /*4e50*/  F2I.U32.TRUNC.NTZ R21, R21 ;  /* 0x0000001500157305 */ /* 0x000e22000020f000 */
[----:B------:R-:W-:Y:S01]  /*4e60*/  SHF.R.U32.HI R3, RZ, UR7, R5 ;  /* 0x00000007ff037c19 */ /* 0x000fe20008011605 */
[----:B------:R-:W-:Y:S01]  /*4e70*/  ULDC.64 UR4, c[0x0][0x620] ;  /* 0x0001880000047ab9 */ /* 0x000fe20000000a00 */
[----:B------:R-:W-:Y:S01]  /*4e80*/  IADD3 R7, P0, RZ, -R14, RZ ;  /* 0x8000000eff077210 */ /* 0x000fe20007f1e0ff */
[----:B------:R-:W-:-:S04]  /*4e90*/  ULDC.64 UR6, c[0x0][0x640] ;  /* 0x0001900000067ab9 */ /* 0x000fc80000000a00 */
[----:B------:R-:W-:Y:S01]  /*4ea0*/  IMAD.X R3, RZ, RZ, ~R3, P0 ;  /* 0x000000ffff037224 */ /* 0x000fe200000e0e03 */
[----:B------:R-:W-:-:S03]  /*4eb0*/  ISETP.NE.U32.AND P0, PT, RZ, UR6, PT ;  /* 0x00000006ff007c0c */ /* 0x000fc6000bf05070 */
[----:B------:R-:W-:Y:S01]  /*4ec0*/  IMAD R6, R3, UR4, RZ ;  /* 0x0000000403067c24 */ /* 0x000fe2000f8e02ff */
[----:B------:R-:W-:Y:S01]  /*4ed0*/  ISETP.NE.AND.EX P0, PT, RZ, UR7, PT, P0 ;  /* 0x00000007ff007c0c */ /* 0x000fe2000bf05300 */
[----:B------:R-:W-:Y:S02]  /*4ee0*/  IMAD.MOV.U32 R3, RZ, RZ, R17 ;  /* 0x000000ffff037224 */ /* 0x000fe400078e0011 */
[----:B------:R-:W-:Y:S01]  /*4ef0*/  IMAD.WIDE.U32 R4, R7, UR4, R2 ;  /* 0x0000000407047c25 */ /* 0x000fe2000f8e0002 */
[----:B------:R-:W-:-:S03]  /*4f00*/  ULDC UR4, c[0x0][0x618] ;  /* 0x0001860000047ab9 */ /* 0x000fc60000000800 */
[----:B------:R-:W-:Y:S01]  /*4f10*/  IMAD R3, R7, UR5, R6 ;  /* 0x0000000507037c24 */ /* 0x000fe2000f8e0206 */
[----:B------:R-:W-:Y:S01]  /*4f20*/  ULDC UR5, c[0x0][0x154] ;  /* 0x0000550000057ab9 */ /* 0x000fe20000000800 */
[----:B0-----:R-:W-:Y:S02]  /*4f30*/  IMAD.MOV R6, RZ, RZ, -R21 ;  /* 0x000000ffff067224 */ /* 0x001fe400078e0a15 */
[----:B------:R-:W-:Y:S02]  /*4f40*/  IMAD.IADD R5, R5, 0x1, R3 ;  /* 0x0000000105057824 */ /* 0x000fe400078e0203 */
[----:B-1----:R-:W-:Y:S01]  /*4f50*/  IMAD R3, R20, R6, R15 ;  /* 0x0000000614037224 */ /* 0x002fe200078e020f */
[----:B------:R-:W-:Y:S01]  /*4f60*/  I2FP.F32.U32 R6, R13 ;  /* 0x0000000d00067245 */ /* 0x000fe20000201000 */
[----:B------:R-:W0:Y:S01]  /*4f70*/  LDC R20, c[0x0][0x148] ;  /* 0x00005200ff147b82 */ /* 0x000e220000000800 */
[--C-:B------:R-:W-:Y:S02]  /*4f80*/  SHF.R.U64 R15, R4, UR4, R5.reuse ;  /* 0x00000004040f7c19 */ /* 0x100fe40008001205 */
[----:B------:R-:W-:Y:S01]  /*4f90*/  SHF.R.U32.HI R4, RZ, UR4, R5 ;  /* 0x00000004ff047c19 */ /* 0x000fe20008011605 */
[----:B------:R-:W-:Y:S01]  /*4fa0*/  FMUL R6, R6, UR5 ;  /* 0x0000000506067c20 */ /* 0x000fe20008400000 */
[----:B------:R-:W-:-:S02]  /*4fb0*/  ULDC UR4, c[0x0][0x608] ;  /* 0x0001820000047ab9 */ /* 0x000fc40000000800 */
[--C-:B------:R-:W-:Y:S01]  /*4fc0*/  SHF.R.U64 R22, R15, UR4, R4.reuse ;  /* 0x000000040f167c19 */ /* 0x100fe20008001204 */
[----:B------:R1:W2:Y:S01]  /*4fd0*/  F2I.U32.TRUNC.NTZ R24, R6 ;  /* 0x0000000600187305 */ /* 0x0002a2000020f000 */
[----:B------:R-:W-:Y:S01]  /*4fe0*/  SHF.R.U32.HI R5, RZ, UR4, R4 ;  /* 0x00000004ff057c19 */ /* 0x000fe20008011604 */
[----:B------:R-:W-:-:S03]  /*4ff0*/  ULDC UR4, c[0x0][0x658] ;  /* 0x0001960000047ab9 */ /* 0x000fc60000000800 */
[--C-:B------:R-:W-:Y:S02]  /*5000*/  SHF.R.U64 R21, R22, UR4, R5.reuse ;  /* 0x0000000416157c19 */ /* 0x100fe40008001205 */
[----:B------:R-:W-:-:S03]  /*5010*/  SHF.R.U32.HI R23, RZ, UR4, R5 ;  /* 0x00000004ff177c19 */ /* 0x000fc60008011605 */
[----:B------:R-:W-:Y:S02]  /*5020*/  IMAD.MOV.U32 R4, RZ, RZ, R21 ;  /* 0x000000ffff047224 */ /* 0x000fe400078e0015 */
[----:B------:R-:W-:Y:S01]  /*5030*/  IMAD.MOV.U32 R5, RZ, RZ, R23 ;  /* 0x000000ffff057224 */ /* 0x000fe200078e0017 */
[----:B-1----:R-:W-:Y:S06]  /*5040*/  @!P0 BRA `(.L_x_80) ;  /* 0x0000000000288947 */ /* 0x002fec0003800000 */
        /* <DEDUP_REMOVED lines=10> */
.L_x_80:
[----:B------:R-:W-:Y:S01]  /*50f0*/  UMOV UR5, 0xffffffff ;  /* 0xffffffff00057882 */ /* 0x000fe20000000000 */
[----:B------:R-:W-:Y:S01]  /*5100*/  ISETP.NE.AND P0, PT, R16, 0x1, PT ;  /* 0x000000011000780c */ /* 0x000fe20003f05270 */
[----:B------:R-:W-:Y:S01]  /*5110*/  USHF.L.U32 UR5, UR5, UR4, URZ ;  /* 0x0000000405057299 */ /* 0x000fe2000800063f */
[----:B--2---:R-:W-:Y:S01]  /*5120*/  IMAD.MOV R24, RZ, RZ, -R24 ;  /* 0x000000ffff187224 */ /* 0x004fe200078e0a18 */
[----:B------:R-:W-:Y:S01]  /*5130*/  ULDC UR6, c[0x0][0x648] ;  /* 0x0001920000067ab9 */ /* 0x000fe20000000800 */
[----:B------:R-:W-:Y:S01]  /*5140*/  ULDC UR7, c[0x0][0x600] ;  /* 0x0001800000077ab9 */ /* 0x000fe20000000800 */
[----:B------:R-:W-:Y:S01]  /*5150*/  ULOP3.LUT UR5, URZ, UR5, URZ, 0x33, !UPT ;  /* 0x000000053f057292 */ /* 0x000fe2000f8e333f */
[----:B------:R-:W-:Y:S01]  /*5160*/  SHF.R.U64 R4, R4, UR6, R5 ;  /* 0x0000000604047c19 */ /* 0x000fe20008001205 */
[----:B------:R-:W-:Y:S01]  /*5170*/  UMOV UR6, 0x1 ;  /* 0x0000000100067882 */ /* 0x000fe20000000000 */
[----:B------:R-:W-:Y:S02]  /*5180*/  UIADD3 UR8, UR7, -0x1, URZ ;  /* 0xffffffff07087890 */ /* 0x000fe4000fffe03f */
[----:B------:R-:W-:Y:S01]  /*5190*/  USHF.L.U32 UR6, UR6, UR4, URZ ;  /* 0x0000000406067299 */ /* 0x000fe2000800063f */
[----:B------:R-:W-:Y:S01]  /*51a0*/  LOP3.LUT R5, R22, UR5, RZ, 0xc0, !PT ;  /* 0x0000000516057c12 */ /* 0x000fe2000f8ec0ff */
[----:B------:R-:W-:Y:S01]  /*51b0*/  IMAD.MOV R6, RZ, RZ, -R4 ;  /* 0x000000ffff067224 */ /* 0x000fe200078e0a04 */
[----:B------:R-:W-:Y:S01]  /*51c0*/  ULDC UR4, c[0x0][0x638] ;  /* 0x00018e0000047ab9 */ /* 0x000fe20000000800 */
[----:B0-----:R-:W-:-:S02]  /*51d0*/  @P0 IMAD R3, R20, R24, R13 ;  /* 0x0000001814030224 */ /* 0x001fc400078e020d */
[----:B------:R-:W-:Y:S01]  /*51e0*/  IMAD R21, R6, UR4, R21 ;  /* 0x0000000406157c24 */ /* 0x000fe2000f8e0215 */
[----:B------:R-:W-:Y:S01]  /*51f0*/  LOP3.LUT R6, R15, UR8, RZ, 0xc0, !PT ;  /* 0x000000080f067c12 */ /* 0x000fe2000f8ec0ff */
[----:B------:R-:W-:Y:S01]  /*5200*/  IMAD R4, R4, UR6, R5 ;  /* 0x0000000604047c24 */ /* 0x000fe2000f8e0205 */
[----:B------:R-:W-:-:S03]  /*5210*/  ULDC UR4, c[0x0][0x610] ;  /* 0x0001840000047ab9 */ /* 0x000fc60000000800 */
[----:B------:R-:W-:Y:S02]  /*5220*/  IMAD R13, R4, UR4, R3 ;  /* 0x00000004040d7c24 */ /* 0x000fe4000f8e0203 */
[----:B------:R-:W-:Y:S02]  /*5230*/  IMAD R4, R21, UR7, R6 ;  /* 0x0000000715047c24 */ /* 0x000fe4000f8e0206 */
[----:B------:R-:W-:Y:S02]  /*5240*/  IMAD.MOV.U32 R3, RZ, RZ, 0x1 ;  /* 0x00000001ff037424 */ /* 0x000fe400078e00ff */
[----:B------:R-:W-:Y:S01]  /*5250*/  IMAD.MOV.U32 R6, RZ, RZ, R14 ;  /* 0x000000ffff067224 */ /* 0x000fe200078e000e */
[----:B------:R-:W-:Y:S02]  /*5260*/  SEL R21, R4, R13, !P0 ;  /* 0x0000000d04157207 */ /* 0x000fe40004000000 */
[----:B------:R-:W-:-:S07]  /*5270*/  SEL R13, R13, R4, !P0 ;  /* 0x000000040d0d7207 */ /* 0x000fce0004000000 */
.L_x_78:
[----:B------:R-:W-:Y:S05]  /*5280*/  BSYNC B1 ;  /* 0x0000000000017941 */ /* 0x000fea0003800000 */
.L_x_77:
[----:B------:R-:W-:-:S13]  /*5290*/  LOP3.LUT P0, RZ, R3, 0xff, RZ, 0xc0, !PT ;  /* 0x000000ff03ff7812 */ /* 0x000fda000780c0ff */
[----:B------:R-:W-:Y:S05]  /*52a0*/  @P0 BRA `(.L_x_81) ;  /* 0xfffffff400080947 */ /* 0x000fea000383ffff */
[----:B------:R-:W-:Y:S05]  /*52b0*/  BSYNC B0 ;  /* 0x0000000000007941 */ /* 0x000fea0003800000 */
.L_x_70:
[----:B------:R-:W-:-:S03]  /*52c0*/  UMOV UR4, 0xffffffff ;  /* 0xffffffff00047882 */ /* 0x000fc60000000000 */
[----:B------:R-:W-:Y:S05]  /*52d0*/  BRA.DIV UR4, `(.L_x_82) ;  /* 0x00000006045c7947 */ /* 0x000fea000b800000 */
[----:B------:R-:W-:-:S13]  /*52e0*/  ELECT P6, URZ, PT ;  /* 0x00000000003f782f */ /* 0x000fda00038c0000 */
.L_x_98:
[----:B------:R-:W-:Y:S04]  /*52f0*/  BSSY B0, `(.L_x_83) ;  /* 0x000003d000007945 */ /* 0x000fe80003800000 */
[----:B------:R-:W-:Y:S05]  /*5300*/  @!P6 BRA `(.L_x_84) ;  /* 0x0000000000ece947 */ /* 0x000fea0003800000 */
[----:B------:R-:W-:-:S04]  /*5310*/  LOP3.LUT R19, R19, 0x2, RZ, 0xfc, !PT ;  /* 0x0000000213137812 */ /* 0x000fc800078efcff */
[----:B------:R-:W-:-:S13]  /*5320*/  ISETP.NE.AND P0, PT, R19, 0x3, PT ;  /* 0x000000031300780c */ /* 0x000fda0003f05270 */
[----:B------:R-:W-:Y:S05]  /*5330*/  @!P0 BRA `(.L_x_85) ;  /* 0x0000000000048947 */ /* 0x000fea0003800000 */
[----:B------:R-:W-:Y:S01]  /*5340*/  BPT.TRAP 0x1 ;  /* 0x000000040000795c */ /* 0x000fe20000300000 */
.L_x_85:
[----:B------:R-:W0:Y:S01]  /*5350*/  S2R R3, SR_CgaCtaId ;  /* 0x0000000000037919 */ /* 0x000e220000008800 */
[----:B------:R-:W-:-:S04]  /*5360*/  MOV R0, 0x400 ;  /* 0x0000040000007802 */ /* 0x000fc80000000f00 */
[----:B0-----:R-:W-:Y:S02]  /*5370*/  LEA R3, R3, R0, 0x18 ;  /* 0x0000000003037211 */ /* 0x001fe400078ec0ff */
[----:B------:R-:W-:-:S03]  /*5380*/  SHF.L.U32 R0, R10, 0x1f, RZ ;  /* 0x0000001f0a007819 */ /* 0x000fc600000006ff */
[----:B------:R-:W-:-:S04]  /*5390*/  VIADD R3, R3, 0x30 ;  /* 0x0000003003037836 */ /* 0x000fc80000000000 */
[C---:B------:R-:W-:Y:S02]  /*53a0*/  IMAD R7, R12.reuse, 0x8, R3 ;  /* 0x000000080c077824 */ /* 0x040fe400078e0203 */
[----:B------:R-:W-:Y:S02]  /*53b0*/  VIADD R12, R12, 0x1 ;  /* 0x000000010c0c7836 */ /* 0x000fe40000000000 */
[----:B------:R-:W0:Y:S03]  /*53c0*/  SYNCS.PHASECHK.TRANS64.TRYWAIT P0, [R7+URZ], R0 ;  /* 0x00000000070075a7 */ /* 0x000e26000800017f */
[----:B------:R-:W-:-:S04]  /*53d0*/  ISETP.NE.AND P1, PT, R12, 0x6, PT ;  /* 0x000000060c00780c */ /* 0x000fc80003f25270 */
[----:B------:R-:W-:Y:S02]  /*53e0*/  SEL R5, RZ, 0x1, P1 ;  /* 0x00000001ff057807 */ /* 0x000fe40000800000 */
[----:B------:R-:W-:Y:S02]  /*53f0*/  SEL R12, R12, RZ, P1 ;  /* 0x000000ff0c0c7207 */ /* 0x000fe40000800000 */
[----:B------:R-:W-:-:S03]  /*5400*/  LOP3.LUT R5, R10, R5, RZ, 0x3c, !PT ;  /* 0x000000050a057212 */ /* 0x000fc600078e3cff */
[----:B------:R-:W-:Y:S01]  /*5410*/  IMAD R9, R12, 0x8, R3 ;  /* 0x000000080c097824 */ /* 0x000fe200078e0203 */
[----:B------:R-:W-:Y:S01]  /*5420*/  SHF.L.U32 R4, R5, 0x1f, RZ ;  /* 0x0000001f05047819 */ /* 0x000fe200000006ff */
[----:B0-----:R-:W-:Y:S06]  /*5430*/  @!P0 BRA `(.L_x_86) ;  /* 0x0000000400248947 */ /* 0x001fec0003800000 */
.L_x_99:
[----:B------:R-:W1:Y:S01]  /*5440*/  SYNCS.PHASECHK.TRANS64.TRYWAIT P0, [R9+URZ], R4 ;  /* 0x00000004090075a7 */ /* 0x000e62000800017f */
[----:B0-----:R-:W-:-:S05]  /*5450*/  VIADD R0, R12, 0x1 ;  /* 0x000000010c007836 */ /* 0x001fca0000000000 */
[----:B------:R-:W-:-:S04]  /*5460*/  ISETP.NE.AND P1, PT, R0, 0x6, PT ;  /* 0x000000060000780c */ /* 0x000fc80003f25270 */
[----:B------:R-:W-:Y:S02]  /*5470*/  SEL R2, RZ, 0x1, P1 ;  /* 0x00000001ff027807 */ /* 0x000fe40000800000 */
[----:B------:R-:W-:Y:S02]  /*5480*/  SEL R0, R0, RZ, P1 ;  /* 0x000000ff00007207 */ /* 0x000fe40000800000 */
[----:B------:R-:W-:-:S03]  /*5490*/  LOP3.LUT R7, R5, R2, RZ, 0x3c, !PT ;  /* 0x0000000205077212 */ /* 0x000fc600078e3cff */
[----:B------:R-:W-:Y:S01]  /*54a0*/  IMAD R6, R0, 0x8, R3 ;  /* 0x0000000800067824 */ /* 0x000fe200078e0203 */
[----:B------:R-:W-:Y:S01]  /*54b0*/  SHF.L.U32 R5, R7, 0x1f, RZ ;  /* 0x0000001f07057819 */ /* 0x000fe200000006ff */
[----:B-1----:R-:W-:Y:S06]  /*54c0*/  @!P0 BRA `(.L_x_87) ;  /* 0x0000000400148947 */ /* 0x002fec0003800000 */
.L_x_100:
[----:B------:R-:W1:Y:S01]  /*54d0*/  SYNCS.PHASECHK.TRANS64.TRYWAIT P0, [R6+URZ], R5 ;  /* 0x00000005060075a7 */ /* 0x000e62000800017f */
[----:B------:R-:W-:-:S05]  /*54e0*/  VIADD R0, R0, 0x1 ;  /* 0x0000000100007836 */ /* 0x000fca0000000000 */
[----:B------:R-:W-:-:S04]  /*54f0*/  ISETP.NE.AND P1, PT, R0, 0x6, PT ;  /* 0x000000060000780c */ /* 0x000fc80003f25270 */
[----:B------:R-:W-:Y:S02]  /*5500*/  SEL R2, RZ, 0x1, P1 ;  /* 0x00000001ff027807 */ /* 0x000fe40000800000 */
[----:B------:R-:W-:Y:S02]  /*5510*/  SEL R0, R0, RZ, P1 ;  /* 0x000000ff00007207 */ /* 0x000fe40000800000 */
[----:B------:R-:W-:-:S03]  /*5520*/  LOP3.LUT R7, R7, R2, RZ, 0x3c, !PT ;  /* 0x0000000207077212 */ /* 0x000fc600078e3cff */
[----:B0-----:R-:W-:Y:S01]  /*5530*/  IMAD R9, R0, 0x8, R3 ;  /* 0x0000000800097824 */ /* 0x001fe200078e0203 */
[----:B------:R-:W-:Y:S01]  /*5540*/  SHF.L.U32 R4, R7, 0x1f, RZ ;  /* 0x0000001f07047819 */ /* 0x000fe200000006ff */
[----:B-1----:R-:W-:Y:S06]  /*5550*/  @!P0 BRA `(.L_x_88) ;  /* 0x0000000400048947 */ /* 0x002fec0003800000 */
.L_x_101:
        /* <DEDUP_REMOVED lines=9> */
.L_x_102:
[----:B------:R-:W1:Y:S01]  /*55f0*/  SYNCS.PHASECHK.TRANS64.TRYWAIT P0, [R6+URZ], R5 ;  /* 0x00000005060075a7 */ /* 0x000e62000800017f */
[----:B------:R-:W-:-:S05]  /*5600*/  VIADD R0, R0, 0x1 ;  /* 0x0000000100007836 */ /* 0x000fca0000000000 */
[----:B------:R-:W-:-:S04]  /*5610*/  ISETP.NE.AND P1, PT, R0, 0x6, PT ;  /* 0x000000060000780c */ /* 0x000fc80003f25270 */
[----:B------:R-:W-:Y:S02]  /*5620*/  SEL R2, RZ, 0x1, P1 ;  /* 0x00000001ff027807 */ /* 0x000fe40000800000 */
[----:B------:R-:W-:Y:S02]  /*5630*/  SEL R0, R0, RZ, P1 ;  /* 0x000000ff00007207 */ /* 0x000fe40000800000 */
[----:B------:R-:W-:Y:S01]  /*5640*/  LOP3.LUT R2, R7, R2, RZ, 0x3c, !PT ;  /* 0x0000000207027212 */ /* 0x000fe200078e3cff */
[----:B-1----:R-:W-:Y:S06]  /*5650*/  @!P0 BRA `(.L_x_90) ;  /* 0x0000000000ec8947 */ /* 0x002fec0003800000 */
.L_x_103:
[----:B------:R-:W-:Y:S01]  /*5660*/  IMAD R3, R0, 0x8, R3 ;  /* 0x0000000800037824 */ /* 0x000fe200078e0203 */
[----:B------:R-:W-:-:S07]  /*5670*/  SHF.L.U32 R0, R2, 0x1f, RZ ;  /* 0x0000001f02007819 */ /* 0x000fce00000006ff */
.L_x_91:
[----:B--2---:R2:W3:Y:S02]  /*5680*/  SYNCS.PHASECHK.TRANS64.TRYWAIT P0, [R3+URZ], R0 ;  /* 0x00000000030075a7 */ /* 0x0044e4000800017f */
[----:B---3--:R-:W-:Y:S05]  /*5690*/  @!P0 NANOSLEEP.SYNCS 0x989680 ;  /* 0x009896800000895d */ /* 0x008fea0003900000 */
[----:B------:R-:W3:Y:S02]  /*56a0*/  @!P0 SYNCS.PHASECHK.TRANS64 P0, [R3+URZ], R0 ;  /* 0x00000000030085a7 */ /* 0x000ee4000800007f */
[----:B---3--:R-:W-:Y:S05]  /*56b0*/  @!P0 BRA `(.L_x_91) ;  /* 0xfffffffc00f08947 */ /* 0x008fea000383ffff */
.L_x_84:
[----:B------:R-:W-:Y:S05]  /*56c0*/  BSYNC B0 ;  /* 0x0000000000007941 */ /* 0x000fea0003800000 */
.L_x_83:
[----:B------:R-:W-:Y:S05]  /*56d0*/  EXIT ;  /* 0x000000000000794d */ /* 0x000fea0003800000 */
.L_x_21:
[----:B---3--:R3:W4:Y:S02]  /*56e0*/  SYNCS.PHASECHK.TRANS64.TRYWAIT P1, [R3+URZ], R0 ;  /* 0x00000000030075a7 */ /* 0x008724000802017f */
[----:B----4-:R-:W-:Y:S05]  /*56f0*/  @!P1 NANOSLEEP.SYNCS 0x989680 ;  /* 0x009896800000995d */ /* 0x010fea0003900000 */
[----:B------:R-:W4:Y:S02]  /*5700*/  @!P1 SYNCS.PHASECHK.TRANS64 P1, [R3+URZ], R0 ;  /* 0x00000000030095a7 */ /* 0x000f24000802007f */
[----:B----4-:R-:W-:Y:S05]  /*5710*/  @!P1 BRA `(.L_x_21) ;  /* 0xfffffffc00f09947 */ /* 0x010fea000383ffff */
[----:B------:R-:W-:Y:S05]  /*5720*/  BRA `(.L_x_20) ;  /* 0xffffffbc00947947 */ /* 0x000fea000383ffff */
.L_x_26:
[----:B-1----:R1:W2:Y:S02]  /*5730*/  SYNCS.PHASECHK.TRANS64.TRYWAIT P1, [R5+URZ], R4 ;  /* 0x00000004050075a7 */ /* 0x0022a4000802017f */
[----:B--2---:R-:W-:Y:S05]  /*5740*/  @!P1 NANOSLEEP.SYNCS 0x989680 ;  /* 0x009896800000995d */ /* 0x004fea0003900000 */
[----:B------:R-:W2:Y:S02]  /*5750*/  @!P1 SYNCS.PHASECHK.TRANS64 P1, [R5+URZ], R4 ;  /* 0x00000004050095a7 */ /* 0x000ea4000802007f */
[----:B--2---:R-:W-:Y:S05]  /*5760*/  @!P1 BRA `(.L_x_26) ;  /* 0xfffffffc00f09947 */ /* 0x004fea000383ffff */
[----:B------:R-:W-:Y:S05]  /*5770*/  BRA `(.L_x_25) ;  /* 0xffffffc000e47947 */ /* 0x000fea000383ffff */
.L_x_71:
[----:B------:R-:W-:Y:S01]  /*5780*/  BSSY B1, `(.L_x_92) ;  /* 0x0000006000017945 */ /* 0x000fe20003800000 */
[----:B------:R-:W-:-:S07]  /*5790*/  IMAD.MOV.U32 R15, RZ, RZ, -0x1 ;  /* 0xffffffffff0f7424 */ /* 0x000fce00078e00ff */
[----:B------:R-:W-:Y:S05]  /*57a0*/  WARPSYNC.COLLECTIVE R15, `(.L_x_93) ;  /* 0x000000000f0c7348 */ /* 0x000fea0003c00000 */
[----:B------:R-:W-:Y:S02]  /*57b0*/  ELECT P6, UR62, PT ;  /* 0x00000000003e782f */ /* 0x000fe400038c0000 */
[----:B------:R-:W-:Y:S01]  /*57c0*/  MOV R14, UR62 ;  /* 0x0000003e000e7c02 */ /* 0x000fe20008000f00 */
[----:B------:R-:W-:Y:S10]  /*57d0*/  ENDCOLLECTIVE ;  /* 0x000000000000791b */ /* 0x000ff40003800000 */
.L_x_93:
[----:B------:R-:W-:Y:S05]  /*57e0*/  BSYNC B1 ;  /* 0x0000000000017941 */ /* 0x000fea0003800000 */
.L_x_92:
[----:B------:R-:W-:Y:S05]  /*57f0*/  BRA `(.L_x_94) ;  /* 0xffffffec00c07947 */ /* 0x000fea000383ffff */
.L_x_74:
[----:B-1----:R1:W2:Y:S02]  /*5800*/  SYNCS.PHASECHK.TRANS64.TRYWAIT P0, [R15+URZ+0x30], R4 ;  /* 0x000030040f0075a7 */ /* 0x0022a4000800017f */
[----:B--2---:R-:W-:Y:S05]  /*5810*/  @!P0 NANOSLEEP.SYNCS 0x989680 ;  /* 0x009896800000895d */ /* 0x004fea0003900000 */
[----:B------:R-:W2:Y:S02]  /*5820*/  @!P0 SYNCS.PHASECHK.TRANS64 P0, [R15+URZ+0x30], R4 ;  /* 0x000030040f0085a7 */ /* 0x000ea4000800007f */
[----:B--2---:R-:W-:Y:S05]  /*5830*/  @!P0 BRA `(.L_x_74) ;  /* 0xfffffffc00f08947 */ /* 0x004fea000383ffff */
[----:B------:R-:W-:Y:S05]  /*5840*/  BRA `(.L_x_95) ;  /* 0xffffffec00fc7947 */ /* 0x000fea000383ffff */
.L_x_82:
[----:B------:R-:W-:Y:S01]  /*5850*/  BSSY B0, `(.L_x_96) ;  /* 0x0000006000007945 */ /* 0x000fe20003800000 */
[----:B------:R-:W-:-:S07]  /*5860*/  IMAD.MOV.U32 R15, RZ, RZ, -0x1 ;  /* 0xffffffffff0f7424 */ /* 0x000fce00078e00ff */
[----:B------:R-:W-:Y:S05]  /*5870*/  WARPSYNC.COLLECTIVE R15, `(.L_x_97) ;  /* 0x000000000f0c7348 */ /* 0x000fea0003c00000 */
[----:B------:R-:W-:Y:S02]  /*5880*/  ELECT P6, UR62, PT ;  /* 0x00000000003e782f */ /* 0x000fe400038c0000 */
[----:B------:R-:W-:Y:S01]  /*5890*/  MOV R14, UR62 ;  /* 0x0000003e000e7c02 */ /* 0x000fe20008000f00 */
[----:B------:R-:W-:Y:S10]  /*58a0*/  ENDCOLLECTIVE ;  /* 0x000000000000791b */ /* 0x000ff40003800000 */
.L_x_97:
[----:B------:R-:W-:Y:S05]  /*58b0*/  BSYNC B0 ;  /* 0x0000000000007941 */ /* 0x000fea0003800000 */
.L_x_96:
[----:B------:R-:W-:Y:S05]  /*58c0*/  BRA `(.L_x_98) ;  /* 0xfffffff800887947 */ /* 0x000fea000383ffff */
.L_x_86:
[----:B0-----:R0:W1:Y:S02]  /*58d0*/  SYNCS.PHASECHK.TRANS64.TRYWAIT P0, [R7+URZ], R0 ;  /* 0x00000000070075a7 */ /* 0x001064000800017f */
[----:B-1----:R-:W-:Y:S05]  /*58e0*/  @!P0 NANOSLEEP.SYNCS 0x989680 ;  /* 0x009896800000895d */ /* 0x002fea0003900000 */
[----:B------:R-:W1:Y:S02]  /*58f0*/  @!P0 SYNCS.PHASECHK.TRANS64 P0, [R7+URZ], R0 ;  /* 0x00000000070085a7 */ /* 0x000e64000800007f */
[----:B-1----:R-:W-:Y:S05]  /*5900*/  @!P0 BRA `(.L_x_86) ;  /* 0xfffffffc00f08947 */ /* 0x002fea000383ffff */
[----:B------:R-:W-:Y:S05]  /*5910*/  BRA `(.L_x_99) ;  /* 0xfffffff800c87947 */ /* 0x000fea000383ffff */
.L_x_87:
[----:B0-----:R0:W1:Y:S02]  /*5920*/  SYNCS.PHASECHK.TRANS64.TRYWAIT P0, [R9+URZ], R4 ;  /* 0x00000004090075a7 */ /* 0x001064000800017f */
[----:B-1----:R-:W-:Y:S05]  /*5930*/  @!P0 NANOSLEEP.SYNCS 0x989680 ;  /* 0x009896800000895d */ /* 0x002fea0003900000 */
[----:B------:R-:W1:Y:S02]  /*5940*/  @!P0 SYNCS.PHASECHK.TRANS64 P0, [R9+URZ], R4 ;  /* 0x00000004090085a7 */ /* 0x000e64000800007f */
[----:B-1----:R-:W-:Y:S05]  /*5950*/  @!P0 BRA `(.L_x_87) ;  /* 0xfffffffc00f08947 */ /* 0x002fea000383ffff */
[----:B------:R-:W-:Y:S05]  /*5960*/  BRA `(.L_x_100) ;  /* 0xfffffff800d87947 */ /* 0x000fea000383ffff */
.L_x_88:
[----:B0-----:R0:W1:Y:S02]  /*5970*/  SYNCS.PHASECHK.TRANS64.TRYWAIT P0, [R6+URZ], R5 ;  /* 0x00000005060075a7 */ /* 0x001064000800017f */
[----:B-1----:R-:W-:Y:S05]  /*5980*/  @!P0 NANOSLEEP.SYNCS 0x989680 ;  /* 0x009896800000895d */ /* 0x002fea0003900000 */
[----:B------:R-:W1:Y:S02]  /*5990*/  @!P0 SYNCS.PHASECHK.TRANS64 P0, [R6+URZ], R5 ;  /* 0x00000005060085a7 */ /* 0x000e64000800007f */
[----:B-1----:R-:W-:Y:S05]  /*59a0*/  @!P0 BRA `(.L_x_88) ;  /* 0xfffffffc00f08947 */ /* 0x002fea000383ffff */
[----:B------:R-:W-:Y:S05]  /*59b0*/  BRA `(.L_x_101) ;  /* 0xfffffff800e87947 */ /* 0x000fea000383ffff */
.L_x_89:
[----:B0-----:R0:W1:Y:S02]  /*59c0*/  SYNCS.PHASECHK.TRANS64.TRYWAIT P0, [R9+URZ], R4 ;  /* 0x00000004090075a7 */ /* 0x001064000800017f */
[----:B-1----:R-:W-:Y:S05]  /*59d0*/  @!P0 NANOSLEEP.SYNCS 0x989680 ;  /* 0x009896800000895d */ /* 0x002fea0003900000 */
[----:B------:R-:W1:Y:S02]  /*59e0*/  @!P0 SYNCS.PHASECHK.TRANS64 P0, [R9+URZ], R4 ;  /* 0x00000004090085a7 */ /* 0x000e64000800007f */
[----:B-1----:R-:W-:Y:S05]  /*59f0*/  @!P0 BRA `(.L_x_89) ;  /* 0xfffffffc00f08947 */ /* 0x002fea000383ffff */
[----:B------:R-:W-:Y:S05]  /*5a00*/  BRA `(.L_x_102) ;  /* 0xfffffff800f87947 */ /* 0x000fea000383ffff */
.L_x_90:
[----:B-1----:R1:W2:Y:S02]  /*5a10*/  SYNCS.PHASECHK.TRANS64.TRYWAIT P0, [R6+URZ], R5 ;  /* 0x00000005060075a7 */ /* 0x0022a4000800017f */
[----:B--2---:R-:W-:Y:S05]  /*5a20*/  @!P0 NANOSLEEP.SYNCS 0x989680 ;  /* 0x009896800000895d */ /* 0x004fea0003900000 */
[----:B------:R-:W2:Y:S02]  /*5a30*/  @!P0 SYNCS.PHASECHK.TRANS64 P0, [R6+URZ], R5 ;  /* 0x00000005060085a7 */ /* 0x000ea4000800007f */
[----:B--2---:R-:W-:Y:S05]  /*5a40*/  @!P0 BRA `(.L_x_90) ;  /* 0xfffffffc00f08947 */ /* 0x004fea000383ffff */
[----:B------:R-:W-:Y:S05]  /*5a50*/  BRA `(.L_x_103) ;  /* 0xfffffffc00007947 */ /* 0x000fea000383ffff */
.L_x_104:
[----:B------:R-:W-:-:S00]  /*5a60*/  BRA `(.L_x_104) ;  /* 0xfffffffc00fc7947 */ /* 0x000fc0000383ffff */
[----:B------:R-:W-:-:S00]  /*5a70*/  NOP ;  /* 0x0000000000007918 */ /* 0x000fc00000000000 */
        /* <DEDUP_REMOVED lines=8> */
.L_x_105:


//--------------------- .nv.global.init           --------------------------
	.section	.nv.global.init,"aw",@progbits
.nv.global.init:
	.type		$str$22,@object
	.size		$str$22,($str$23 - $str$22)
$str$22:
        /*0000*/ 	.byte	0x6b, 0x5f, 0x74, 0x69, 0x6c, 0x65, 0x5f, 0x63, 0x6f, 0x75, 0x6e, 0x74, 0x20, 0x3e, 0x3d, 0x20
        /*0010*/ 	.byte	0x31, 0x00
	.type		$str$23,@object
	.size		$str$23,(__unnamed_1 - $str$23)
$str$23:
        /*0012*/ 	.byte	0x2f, 0x74, 0x6d, 0x70, 0x2f, 0x63, 0x75, 0x74, 0x6c, 0x61, 0x73, 0x73, 0x5f, 0x73, 0x77, 0x65
        /*0022*/ 	.byte	0x65, 0x70, 0x5f, 0x73, 0x72, 0x63, 0x2f, 0x69, 0x6e, 0x63, 0x6c, 0x75, 0x64, 0x65, 0x2f, 0x63
        /*0032*/ 	.byte	0x75, 0x74, 0x6c, 0x61, 0x73, 0x73, 0x2f, 0x67, 0x65, 0x6d, 0x6d, 0x2f, 0x63, 0x6f, 0x6c, 0x6c
        /*0042*/ 	.byte	0x65, 0x63, 0x74, 0x69, 0x76, 0x65, 0x2f, 0x73, 0x6d, 0x39, 0x30, 0x5f, 0x6d, 0x6d, 0x61, 0x5f
        /*0052*/ 	.byte	0x74, 0x6d, 0x61, 0x5f, 0x67, 0x6d, 0x6d, 0x61, 0x5f, 0x73, 0x73, 0x5f, 0x77, 0x61, 0x72, 0x70
        /*0062*/ 	.byte	0x73, 0x70, 0x65, 0x63, 0x69, 0x61, 0x6c, 0x69, 0x7a, 0x65, 0x64, 0x2e, 0x68, 0x70, 0x70, 0x00
	.type		__unnamed_1,@object
	.size		__unnamed_1,(.L_0 - __unnamed_1)
__unnamed_1:
        /*0072*/ 	.byte	0x76, 0x6f, 0x69, 0x64, 0x20, 0x63, 0x75, 0x74, 0x6c, 0x61, 0x73, 0x73, 0x3a, 0x3a, 0x67, 0x65
        /* <DEDUP_REMOVED lines=180> */
        /*0bc2*/ 	.byte	0x3a, 0x3a, 0x69, 0x64, 0x65, 0x6e, 0x74, 0x69, 0x74, 0x79, 0x5d, 0x00
.L_0:


//--------------------- .nv.shared._ZN7cutlass13device_kernelINS_4gemm6kernel13GemmUniversalIN4cute5tupleIJiiiiEEENS1_10collective13CollectiveMmaINS1_34MainloopSm90TmaGmmaWarpSpecializedILi6ENS5_IJNS4_1CILi2EEENSA_ILi1EEESC_EEENS1_35KernelTmaWarpSpecializedCooperativeEEENS5_IJNSA_ILi256EEENSA_ILi16EEENSA_ILi64EEEEEENS_10bfloat16_tENS5_IJlSC_lEEESK_SL_NS4_8TiledMMAINS4_8MMA_AtomIJNS4_4SM904GMMA27MMA_64x16x16_F32BF16BF16_SSILNSP_5MajorE0ELSR_0ELNSP_7ScaleInE1ELSS_1EEEEEENS4_6LayoutISD_NS5_IJSC_NSA_ILi0EEESW_EEEEENS5_IJNS4_10UnderscoreESZ_SZ_EEEEENS4_13SM90_TMA_LOADENS4_14ComposedLayoutINS4_7SwizzleILi3ELi4ELi3EEENS4_18smem_ptr_flag_bitsILi16EEENSV_INS5_IJNSA_ILi8EEESI_EEENS5_IJSI_SC_EEEEEEEvNS4_8identityENS4_23SM90_TMA_LOAD_MULTICASTES1C_vS1D_EENS_8epilogue10collective6detail29Sm90TmaWarpSpecializedAdapterINS1H_15DefaultEpilogueISK_SL_SL_NS1G_6thread17LinearCombinationISK_Li1EffLNS1L_9ScaleType4KindE0ELNS_15FloatRoundStyleE2ESK_EENS1_15EpilogueDefaultEEEEEvvEEEEvNT_6ParamsE --------------------------
	.section	.nv.shared._ZN7cutlass13device_kernelINS_4gemm6kernel13GemmUniversalIN4cute5tupleIJiiiiEEENS1_10collective13CollectiveMmaINS1_34MainloopSm90TmaGmmaWarpSpecializedILi6ENS5_IJNS4_1CILi2EEENSA_ILi1EEESC_EEENS1_35KernelTmaWarpSpecializedCooperativeEEENS5_IJNSA_ILi256EEENSA_ILi16EEENSA_ILi64EEEEEENS_10bfloat16_tENS5_IJlSC_lEEESK_SL_NS4_8TiledMMAINS4_8MMA_AtomIJNS4_4SM904GMMA27MMA_64x16x16_F32BF16BF16_SSILNSP_5MajorE0ELSR_0ELNSP_7ScaleInE1ELSS_1EEEEEENS4_6LayoutISD_NS5_IJSC_NSA_ILi0EEESW_EEEEENS5_IJNS4_10UnderscoreESZ_SZ_EEEEENS4_13SM90_TMA_LOADENS4_14ComposedLayoutINS4_7SwizzleILi3ELi4ELi3EEENS4_18smem_ptr_flag_bitsILi16EEENSV_INS5_IJNSA_ILi8EEESI_EEENS5_IJSI_SC_EEEEEEEvNS4_8identityENS4_23SM90_TMA_LOAD_MULTICASTES1C_vS1D_EENS_8epilogue10collective6detail29Sm90TmaWarpSpecializedAdapterINS1H_15DefaultEpilogueISK_SL_SL_NS1G_6thread17LinearCombinationISK_Li1EffLNS1L_9ScaleType4KindE0ELNS_15FloatRoundStyleE2ESK_EENS1_15EpilogueDefaultEEEEEvvEEEEvNT_6ParamsE,"aw",@nobits
	.sectionflags	@""
	.align	16
	.zero		1024


//--------------------- .nv.shared.reserved.0     --------------------------
	.section	.nv.shared.reserved.0,"aw",@nobits
	.weak		__nv_reservedSMEM_offset_0_alias
	.size		__nv_reservedSMEM_offset_0_alias, 0, 0
	.other		__nv_reservedSMEM_offset_0_alias,@"STO_CUDA_RESERVED_SHARED STV_DEFAULT"
__nv_reservedSMEM_offset_0_alias:
	.zero		0


//--------------------- .nv.global                --------------------------
	.section	.nv.global,"aw",@nobits
.nv.global:
	.type		_ZN40_INTERNAL_60825684_4_k_cu_33eaeab2_118764cute1_E,@object
	.size		_ZN40_INTERNAL_60825684_4_k_cu_33eaeab2_118764cute1_E,(_ZN40_INTERNAL_60825684_4_k_cu_33eaeab2_118764cuda3std3__45__cpo6cbeginE - _ZN40_INTERNAL_60825684_4_k_cu_33eaeab2_118764cute1_E)
_ZN40_INTERNAL_60825684_4_k_cu_33eaeab2_118764cute1_E:
	.zero		1
	.type		_ZN40_INTERNAL_60825684_4_k_cu_33eaeab2_118764cuda3std3__45__cpo6cbeginE,@object
	.size		_ZN40_INTERNAL_60825684_4_k_cu_33eaeab2_118764cuda3std3__45__cpo6cbeginE,(_ZN40_INTERNAL_60825684_4_k_cu_33eaeab2_118764cuda3std3__48in_placeE - _ZN40_INTERNAL_60825684_4_k_cu_33eaeab2_118764cuda3std3__45__cpo6cbeginE)
_ZN40_INTERNAL_60825684_4_k_cu_33eaeab2_118764cuda3std3__45__cpo6cbeginE:
	.zero		1
	.type		_ZN40_INTERNAL_60825684_4_k_cu_33eaeab2_118764cuda3std3__48in_placeE,@object
	.size		_ZN40_INTERNAL_60825684_4_k_cu_33eaeab2_118764cuda3std3__48in_placeE,(_ZN40_INTERNAL_60825684_4_k_cu_33eaeab2_118764cuda3std6ranges3__45__cpo9iter_moveE - _ZN40_INTERNAL_60825684_4_k_cu_33eaeab2_118764cuda3std3__48in_placeE)
_ZN40_INTERNAL_60825684_4_k_cu_33eaeab2_118764cuda3std3__48in_placeE:
	.zero		1
	.type		_ZN40_INTERNAL_60825684_4_k_cu_33eaeab2_118764cuda3std6ranges3__45__cpo9iter_moveE,@object
	.size		_ZN40_INTERNAL_60825684_4_k_cu_33eaeab2_118764cuda3std6ranges3__45__cpo9iter_moveE,(_ZN40_INTERNAL_60825684_4_k_cu_33eaeab2_118764cuda3std3__45__cpo5beginE - _ZN40_INTERNAL_60825684_4_k_cu_33eaeab2_118764cuda3std6ranges3__45__cpo9iter_moveE)
_ZN40_INTERNAL_60825684_4_k_cu_33eaeab2_118764cuda3std6ranges3__45__cpo9iter_moveE:
	.zero		1
	.type		_ZN40_INTERNAL_60825684_4_k_cu_33eaeab2_118764cuda3std3__45__cpo5beginE,@object
	.size		_ZN40_INTERNAL_60825684_4_k_cu_33eaeab2_118764cuda3std3__45__cpo5beginE,(_ZN40_INTERNAL_60825684_4_k_cu_33eaeab2_118764cuda3std3__442_GLOBAL__N__60825684_4_k_cu_33eaeab2_118766ignoreE - _ZN40_INTERNAL_60825684_4_k_cu_33eaeab2_118764cuda3std3__45__cpo5beginE)
_ZN40_INTERNAL_60825684_4_k_cu_33eaeab2_118764cuda3std3__45__cpo5beginE:
	.zero		1
	.type		_ZN40_INTERNAL_60825684_4_k_cu_33eaeab2_118764cuda3std3__442_GLOBAL__N__60825684_4_k_cu_33eaeab2_118766ignoreE,@object
	.size		_ZN40_INTERNAL_60825684_4_k_cu_33eaeab2_118764cuda3std3__442_GLOBAL__N__60825684_4_k_cu_33eaeab2_118766ignoreE,(_ZN40_INTERNAL_60825684_4_k_cu_33eaeab2_118764cute7productE - _ZN40_INTERNAL_60825684_4_k_cu_33eaeab2_118764cuda3std3__442_GLOBAL__N__60825684_4_k_cu_33eaeab2_118766ignoreE)
_ZN40_INTERNAL_60825684_4_k_cu_33eaeab2_118764cuda3std3__442_GLOBAL__N__60825684_4_k_cu_33eaeab2_118766ignoreE:
	.zero		1
	.type		_ZN40_INTERNAL_60825684_4_k_cu_33eaeab2_118764cute7productE,@object
	.size		_ZN40_INTERNAL_60825684_4_k_cu_33eaeab2_118764cute7productE,(_ZN40_INTERNAL_60825684_4_k_cu_33eaeab2_118764cuda3std3__45__cpo3endE - _ZN40_INTERNAL_60825684_4_k_cu_33eaeab2_118764cute7productE)
_ZN40_INTERNAL_60825684_4_k_cu_33eaeab2_118764cute7productE:
	.zero		1
	.type		_ZN40_INTERNAL_60825684_4_k_cu_33eaeab2_118764cuda3std3__45__cpo3endE,@object
	.size		_ZN40_INTERNAL_60825684_4_k_cu_33eaeab2_118764cuda3std3__45__cpo3endE,(_ZN40_INTERNAL_60825684_4_k_cu_33eaeab2_118764cuda3std3__419piecewise_constructE - _ZN40_INTERNAL_60825684_4_k_cu_33eaeab2_118764cuda3std3__45__cpo3endE)
_ZN40_INTERNAL_60825684_4_k_cu_33eaeab2_118764cuda3std3__45__cpo3endE:
	.zero		1
	.type		_ZN40_INTERNAL_60825684_4_k_cu_33eaeab2_118764cuda3std3__419piecewise_constructE,@object
	.size		_ZN40_INTERNAL_60825684_4_k_cu_33eaeab2_118764cuda3std3__419piecewise_constructE,(_ZN40_INTERNAL_60825684_4_k_cu_33eaeab2_118764cuda3std3__45__cpo4cendE - _ZN40_INTERNAL_60825684_4_k_cu_33eaeab2_118764cuda3std3__419piecewise_constructE)
_ZN40_INTERNAL_60825684_4_k_cu_33eaeab2_118764cuda3std3__419piecewise_constructE:
	.zero		1
	.type		_ZN40_INTERNAL_60825684_4_k_cu_33eaeab2_118764cuda3std3__45__cpo4cendE,@object
	.size		_ZN40_INTERNAL_60825684_4_k_cu_33eaeab2_118764cuda3std3__45__cpo4cendE,(_ZN40_INTERNAL_60825684_4_k_cu_33eaeab2_118764cuda3std6ranges3__45__cpo4swapE - _ZN40_INTERNAL_60825684_4_k_cu_33eaeab2_118764cuda3std3__45__cpo4cendE)
_ZN40_INTERNAL_60825684_4_k_cu_33eaeab2_118764cuda3std3__45__cpo4cendE:
	.zero		1
	.type		_ZN40_INTERNAL_60825684_4_k_cu_33eaeab2_118764cuda3std6ranges3__45__cpo4swapE,@object
	.size		_ZN40_INTERNAL_60825684_4_k_cu_33eaeab2_118764cuda3std6ranges3__45__cpo4swapE,(.L_8 - _ZN40_INTERNAL_60825684_4_k_cu_33eaeab2_118764cuda3std6ranges3__45__cpo4swapE)
_ZN40_INTERNAL_60825684_4_k_cu_33eaeab2_118764cuda3std6ranges3__45__cpo4swapE:
	.zero		1
.L_8:


//--------------------- .nv.constant0._ZN7cutlass13device_kernelINS_4gemm6kernel13GemmUniversalIN4cute5tupleIJiiiiEEENS1_10collective13CollectiveMmaINS1_34MainloopSm90TmaGmmaWarpSpecializedILi6ENS5_IJNS4_1CILi2EEENSA_ILi1EEESC_EEENS1_35KernelTmaWarpSpecializedCooperativeEEENS5_IJNSA_ILi256EEENSA_ILi16EEENSA_ILi64EEEEEENS_10bfloat16_tENS5_IJlSC_lEEESK_SL_NS4_8TiledMMAINS4_8MMA_AtomIJNS4_4SM904GMMA27MMA_64x16x16_F32BF16BF16_SSILNSP_5MajorE0ELSR_0ELNSP_7ScaleInE1ELSS_1EEEEEENS4_6LayoutISD_NS5_IJSC_NSA_ILi0EEESW_EEEEENS5_IJNS4_10UnderscoreESZ_SZ_EEEEENS4_13SM90_TMA_LOADENS4_14ComposedLayoutINS4_7SwizzleILi3ELi4ELi3EEENS4_18smem_ptr_flag_bitsILi16EEENSV_INS5_IJNSA_ILi8EEESI_EEENS5_IJSI_SC_EEEEEEEvNS4_8identityENS4_23SM90_TMA_LOAD_MULTICASTES1C_vS1D_EENS_8epilogue10collective6detail29Sm90TmaWarpSpecializedAdapterINS1H_15DefaultEpilogueISK_SL_SL_NS1G_6thread17LinearCombinationISK_Li1EffLNS1L_9ScaleType4KindE0ELNS_15FloatRoundStyleE2ESK_EENS1_15EpilogueDefaultEEEEEvvEEEEvNT_6ParamsE --------------------------
	.section	.nv.constant0._ZN7cutlass13device_kernelINS_4gemm6kernel13GemmUniversalIN4cute5tupleIJiiiiEEENS1_10collective13CollectiveMmaINS1_34MainloopSm90TmaGmmaWarpSpecializedILi6ENS5_IJNS4_1CILi2EEENSA_ILi1EEESC_EEENS1_35KernelTmaWarpSpecializedCooperativeEEENS5_IJNSA_ILi256EEENSA_ILi16EEENSA_ILi64EEEEEENS_10bfloat16_tENS5_IJlSC_lEEESK_SL_NS4_8TiledMMAINS4_8MMA_AtomIJNS4_4SM904GMMA27MMA_64x16x16_F32BF16BF16_SSILNSP_5MajorE0ELSR_0ELNSP_7ScaleInE1ELSS_1EEEEEENS4_6LayoutISD_NS5_IJSC_NSA_ILi0EEESW_EEEEENS5_IJNS4_10UnderscoreESZ_SZ_EEEEENS4_13SM90_TMA_LOADENS4_14ComposedLayoutINS4_7SwizzleILi3ELi4ELi3EEENS4_18smem_ptr_flag_bitsILi16EEENSV_INS5_IJNSA_ILi8EEESI_EEENS5_IJSI_SC_EEEEEEEvNS4_8identityENS4_23SM90_TMA_LOAD_MULTICASTES1C_vS1D_EENS_8epilogue10collective6detail29Sm90TmaWarpSpecializedAdapterINS1H_15DefaultEpilogueISK_SL_SL_NS1G_6thread17LinearCombinationISK_Li1EffLNS1L_9ScaleType4KindE0ELNS_15FloatRoundStyleE2ESK_EENS1_15EpilogueDefaultEEEEEvvEEEEvNT_6ParamsE,"a",@progbits
	.sectionflags	@""
	.align	4
.nv.constant0._ZN7cutlass13device_kernelINS_4gemm6kernel13GemmUniversalIN4cute5tupleIJiiiiEEENS1_10collective13CollectiveMmaINS1_34MainloopSm90TmaGmmaWarpSpecializedILi6ENS5_IJNS4_1CILi2EEENSA_ILi1EEESC_EEENS1_35KernelTmaWarpSpecializedCooperativeEEENS5_IJNSA_ILi256EEENSA_ILi16EEENSA_ILi64EEEEEENS_10bfloat16_tENS5_IJlSC_lEEESK_SL_NS4_8TiledMMAINS4_8MMA_AtomIJNS4_4SM904GMMA27MMA_64x16x16_F32BF16BF16_SSILNSP_5MajorE0ELSR_0ELNSP_7ScaleInE1ELSS_1EEEEEENS4_6LayoutISD_NS5_IJSC_NSA_ILi0EEESW_EEEEENS5_IJNS4_10UnderscoreESZ_SZ_EEEEENS4_13SM90_TMA_LOADENS4_14ComposedLayoutINS4_7SwizzleILi3ELi4ELi3EEENS4_18smem_ptr_flag_bitsILi16EEENSV_INS5_IJNSA_ILi8EEESI_EEENS5_IJSI_SC_EEEEEEEvNS4_8identityENS4_23SM90_TMA_LOAD_MULTICASTES1C_vS1D_EENS_8epilogue10collective6detail29Sm90TmaWarpSpecializedAdapterINS1H_15DefaultEpilogueISK_SL_SL_NS1G_6thread17LinearCombinationISK_Li1EffLNS1L_9ScaleType4KindE0ELNS_15FloatRoundStyleE2ESK_EENS1_15EpilogueDefaultEEEEEvvEEEEvNT_6ParamsE:
	.zero		1664


//--------------------- SYMBOLS --------------------------

	.type		.nv.reservedSmem.offset0,@object
	.size		.nv.reservedSmem.offset0,0x4
	.type		__assertfail,@function
